//
// Generated by NVIDIA NVVM Compiler
//
// Compiler Build ID: CL-36424714
// Cuda compilation tools, release 13.0, V13.0.88
// Based on NVVM 20.0.0
//

.version 9.0
.target sm_100
.address_size 64

	// .globl	_Z9addRowisePiS_S_i

.visible .entry _Z9addRowisePiS_S_i(
	.param .u64 .ptr .align 1 _Z9addRowisePiS_S_i_param_0,
	.param .u64 .ptr .align 1 _Z9addRowisePiS_S_i_param_1,
	.param .u64 .ptr .align 1 _Z9addRowisePiS_S_i_param_2,
	.param .u32 _Z9addRowisePiS_S_i_param_3
)
{
	.reg .pred 	%p<12>;
	.reg .b32 	%r<116>;
	.reg .b64 	%rd<56>;

	ld.param.u64 	%rd22, [_Z9addRowisePiS_S_i_param_0];
	ld.param.u64 	%rd23, [_Z9addRowisePiS_S_i_param_1];
	ld.param.u64 	%rd24, [_Z9addRowisePiS_S_i_param_2];
	ld.param.u32 	%r18, [_Z9addRowisePiS_S_i_param_3];
	cvta.to.global.u64 	%rd1, %rd24;
	cvta.to.global.u64 	%rd2, %rd23;
	cvta.to.global.u64 	%rd3, %rd22;
	mov.u32 	%r1, %tid.x;
	mov.u32 	%r19, %ntid.x;
	setp.ge.u32 	%p1, %r1, %r19;
	setp.lt.s32 	%p2, %r18, 1;
	or.pred  	%p3, %p1, %p2;
	@%p3 bra 	$L__BB0_13;
	mul.lo.s32 	%r2, %r18, %r1;
	and.b32  	%r3, %r18, 15;
	setp.lt.u32 	%p4, %r18, 16;
	mov.b32 	%r113, 0;
	@%p4 bra 	$L__BB0_4;
	and.b32  	%r113, %r18, 2147483632;
	neg.s32 	%r111, %r113;
	mul.wide.u32 	%rd25, %r2, 4;
	add.s64 	%rd26, %rd25, 32;
	add.s64 	%rd52, %rd1, %rd26;
	add.s64 	%rd51, %rd2, %rd26;
	add.s64 	%rd50, %rd3, %rd26;
$L__BB0_3:
	.pragma "nounroll";
	ld.global.u32 	%r21, [%rd50+-32];
	ld.global.u32 	%r22, [%rd51+-32];
	add.s32 	%r23, %r22, %r21;
	st.global.u32 	[%rd52+-32], %r23;
	ld.global.u32 	%r24, [%rd50+-28];
	ld.global.u32 	%r25, [%rd51+-28];
	add.s32 	%r26, %r25, %r24;
	st.global.u32 	[%rd52+-28], %r26;
	ld.global.u32 	%r27, [%rd50+-24];
	ld.global.u32 	%r28, [%rd51+-24];
	add.s32 	%r29, %r28, %r27;
	st.global.u32 	[%rd52+-24], %r29;
	ld.global.u32 	%r30, [%rd50+-20];
	ld.global.u32 	%r31, [%rd51+-20];
	add.s32 	%r32, %r31, %r30;
	st.global.u32 	[%rd52+-20], %r32;
	ld.global.u32 	%r33, [%rd50+-16];
	ld.global.u32 	%r34, [%rd51+-16];
	add.s32 	%r35, %r34, %r33;
	st.global.u32 	[%rd52+-16], %r35;
	ld.global.u32 	%r36, [%rd50+-12];
	ld.global.u32 	%r37, [%rd51+-12];
	add.s32 	%r38, %r37, %r36;
	st.global.u32 	[%rd52+-12], %r38;
	ld.global.u32 	%r39, [%rd50+-8];
	ld.global.u32 	%r40, [%rd51+-8];
	add.s32 	%r41, %r40, %r39;
	st.global.u32 	[%rd52+-8], %r41;
	ld.global.u32 	%r42, [%rd50+-4];
	ld.global.u32 	%r43, [%rd51+-4];
	add.s32 	%r44, %r43, %r42;
	st.global.u32 	[%rd52+-4], %r44;
	ld.global.u32 	%r45, [%rd50];
	ld.global.u32 	%r46, [%rd51];
	add.s32 	%r47, %r46, %r45;
	st.global.u32 	[%rd52], %r47;
	ld.global.u32 	%r48, [%rd50+4];
	ld.global.u32 	%r49, [%rd51+4];
	add.s32 	%r50, %r49, %r48;
	st.global.u32 	[%rd52+4], %r50;
	ld.global.u32 	%r51, [%rd50+8];
	ld.global.u32 	%r52, [%rd51+8];
	add.s32 	%r53, %r52, %r51;
	st.global.u32 	[%rd52+8], %r53;
	ld.global.u32 	%r54, [%rd50+12];
	ld.global.u32 	%r55, [%rd51+12];
	add.s32 	%r56, %r55, %r54;
	st.global.u32 	[%rd52+12], %r56;
	ld.global.u32 	%r57, [%rd50+16];
	ld.global.u32 	%r58, [%rd51+16];
	add.s32 	%r59, %r58, %r57;
	st.global.u32 	[%rd52+16], %r59;
	ld.global.u32 	%r60, [%rd50+20];
	ld.global.u32 	%r61, [%rd51+20];
	add.s32 	%r62, %r61, %r60;
	st.global.u32 	[%rd52+20], %r62;
	ld.global.u32 	%r63, [%rd50+24];
	ld.global.u32 	%r64, [%rd51+24];
	add.s32 	%r65, %r64, %r63;
	st.global.u32 	[%rd52+24], %r65;
	ld.global.u32 	%r66, [%rd50+28];
	ld.global.u32 	%r67, [%rd51+28];
	add.s32 	%r68, %r67, %r66;
	st.global.u32 	[%rd52+28], %r68;
	add.s32 	%r111, %r111, 16;
	add.s64 	%rd52, %rd52, 64;
	add.s64 	%rd51, %rd51, 64;
	add.s64 	%rd50, %rd50, 64;
	setp.ne.s32 	%p5, %r111, 0;
	@%p5 bra 	$L__BB0_3;
$L__BB0_4:
	setp.eq.s32 	%p6, %r3, 0;
	@%p6 bra 	$L__BB0_13;
	and.b32  	%r9, %r18, 7;
	setp.lt.u32 	%p7, %r3, 8;
	@%p7 bra 	$L__BB0_7;
	add.s32 	%r69, %r113, %r2;
	mul.wide.u32 	%rd27, %r69, 4;
	add.s64 	%rd28, %rd3, %rd27;
	ld.global.u32 	%r70, [%rd28];
	add.s64 	%rd29, %rd2, %rd27;
	ld.global.u32 	%r71, [%rd29];
	add.s32 	%r72, %r71, %r70;
	add.s64 	%rd30, %rd1, %rd27;
	st.global.u32 	[%rd30], %r72;
	cvt.u64.u32 	%rd31, %r2;
	cvt.u64.u32 	%rd32, %r113;
	add.s64 	%rd33, %rd32, %rd31;
	shl.b64 	%rd34, %rd33, 2;
	add.s64 	%rd35, %rd3, %rd34;
	ld.global.u32 	%r73, [%rd35+4];
	add.s64 	%rd36, %rd2, %rd34;
	ld.global.u32 	%r74, [%rd36+4];
	add.s32 	%r75, %r74, %r73;
	add.s64 	%rd37, %rd1, %rd34;
	st.global.u32 	[%rd37+4], %r75;
	ld.global.u32 	%r76, [%rd35+8];
	ld.global.u32 	%r77, [%rd36+8];
	add.s32 	%r78, %r77, %r76;
	st.global.u32 	[%rd37+8], %r78;
	ld.global.u32 	%r79, [%rd35+12];
	ld.global.u32 	%r80, [%rd36+12];
	add.s32 	%r81, %r80, %r79;
	st.global.u32 	[%rd37+12], %r81;
	ld.global.u32 	%r82, [%rd35+16];
	ld.global.u32 	%r83, [%rd36+16];
	add.s32 	%r84, %r83, %r82;
	st.global.u32 	[%rd37+16], %r84;
	ld.global.u32 	%r85, [%rd35+20];
	ld.global.u32 	%r86, [%rd36+20];
	add.s32 	%r87, %r86, %r85;
	st.global.u32 	[%rd37+20], %r87;
	ld.global.u32 	%r88, [%rd35+24];
	ld.global.u32 	%r89, [%rd36+24];
	add.s32 	%r90, %r89, %r88;
	st.global.u32 	[%rd37+24], %r90;
	ld.global.u32 	%r91, [%rd35+28];
	ld.global.u32 	%r92, [%rd36+28];
	add.s32 	%r93, %r92, %r91;
	st.global.u32 	[%rd37+28], %r93;
	add.s32 	%r113, %r113, 8;
$L__BB0_7:
	setp.eq.s32 	%p8, %r9, 0;
	@%p8 bra 	$L__BB0_13;
	and.b32  	%r12, %r18, 3;
	setp.lt.u32 	%p9, %r9, 4;
	@%p9 bra 	$L__BB0_10;
	add.s32 	%r94, %r113, %r2;
	mul.wide.u32 	%rd38, %r94, 4;
	add.s64 	%rd39, %rd3, %rd38;
	ld.global.u32 	%r95, [%rd39];
	add.s64 	%rd40, %rd2, %rd38;
	ld.global.u32 	%r96, [%rd40];
	add.s32 	%r97, %r96, %r95;
	add.s64 	%rd41, %rd1, %rd38;
	st.global.u32 	[%rd41], %r97;
	cvt.u64.u32 	%rd42, %r2;
	cvt.u64.u32 	%rd43, %r113;
	add.s64 	%rd44, %rd43, %rd42;
	shl.b64 	%rd45, %rd44, 2;
	add.s64 	%rd46, %rd3, %rd45;
	ld.global.u32 	%r98, [%rd46+4];
	add.s64 	%rd47, %rd2, %rd45;
	ld.global.u32 	%r99, [%rd47+4];
	add.s32 	%r100, %r99, %r98;
	add.s64 	%rd48, %rd1, %rd45;
	st.global.u32 	[%rd48+4], %r100;
	ld.global.u32 	%r101, [%rd46+8];
	ld.global.u32 	%r102, [%rd47+8];
	add.s32 	%r103, %r102, %r101;
	st.global.u32 	[%rd48+8], %r103;
	ld.global.u32 	%r104, [%rd46+12];
	ld.global.u32 	%r105, [%rd47+12];
	add.s32 	%r106, %r105, %r104;
	st.global.u32 	[%rd48+12], %r106;
	add.s32 	%r113, %r113, 4;
$L__BB0_10:
	setp.eq.s32 	%p10, %r12, 0;
	@%p10 bra 	$L__BB0_13;
	add.s32 	%r107, %r113, %r2;
	mul.wide.u32 	%rd49, %r107, 4;
	add.s64 	%rd55, %rd1, %rd49;
	add.s64 	%rd54, %rd2, %rd49;
	add.s64 	%rd53, %rd3, %rd49;
	neg.s32 	%r115, %r12;
$L__BB0_12:
	.pragma "nounroll";
	ld.global.u32 	%r108, [%rd53];
	ld.global.u32 	%r109, [%rd54];
	add.s32 	%r110, %r109, %r108;
	st.global.u32 	[%rd55], %r110;
	add.s64 	%rd55, %rd55, 4;
	add.s64 	%rd54, %rd54, 4;
	add.s64 	%rd53, %rd53, 4;
	add.s32 	%r115, %r115, 1;
	setp.ne.s32 	%p11, %r115, 0;
	@%p11 bra 	$L__BB0_12;
$L__BB0_13:
	ret;

}
	// .globl	_Z13addColumnwisePiS_S_i
.visible .entry _Z13addColumnwisePiS_S_i(
	.param .u64 .ptr .align 1 _Z13addColumnwisePiS_S_i_param_0,
	.param .u64 .ptr .align 1 _Z13addColumnwisePiS_S_i_param_1,
	.param .u64 .ptr .align 1 _Z13addColumnwisePiS_S_i_param_2,
	.param .u32 _Z13addColumnwisePiS_S_i_param_3
)
{
	.reg .pred 	%p<12>;
	.reg .b32 	%r<190>;
	.reg .b64 	%rd<134>;

	ld.param.u64 	%rd12, [_Z13addColumnwisePiS_S_i_param_1];
	ld.param.u64 	%rd13, [_Z13addColumnwisePiS_S_i_param_2];
	ld.param.u32 	%r63, [_Z13addColumnwisePiS_S_i_param_3];
	cvta.to.global.u64 	%rd1, %rd13;
	cvta.to.global.u64 	%rd2, %rd12;
	mov.u32 	%r1, %tid.x;
	mov.u32 	%r2, %ntid.x;
	setp.ge.u32 	%p1, %r1, %r2;
	setp.lt.s32 	%p2, %r63, 1;
	or.pred  	%p3, %p1, %p2;
	@%p3 bra 	$L__BB1_13;
	setp.lt.u32 	%p4, %r63, 16;
	mov.b32 	%r187, 0;
	@%p4 bra 	$L__BB1_4;
	and.b32  	%r65, %r63, 2147483632;
	neg.s32 	%r185, %r65;
	add.s32 	%r184, %r1, %r2;
	shl.b32 	%r66, %r2, 1;
	add.s32 	%r183, %r1, %r66;
	mad.lo.s32 	%r182, %r2, 3, %r1;
	shl.b32 	%r67, %r2, 2;
	add.s32 	%r181, %r1, %r67;
	mad.lo.s32 	%r180, %r2, 5, %r1;
	mad.lo.s32 	%r179, %r2, 6, %r1;
	mad.lo.s32 	%r178, %r2, 7, %r1;
	shl.b32 	%r68, %r2, 3;
	add.s32 	%r177, %r1, %r68;
	mad.lo.s32 	%r176, %r2, 9, %r1;
	mad.lo.s32 	%r175, %r2, 10, %r1;
	mad.lo.s32 	%r174, %r2, 11, %r1;
	mad.lo.s32 	%r173, %r2, 12, %r1;
	mad.lo.s32 	%r172, %r2, 13, %r1;
	mad.lo.s32 	%r171, %r2, 14, %r1;
	mad.lo.s32 	%r170, %r2, 15, %r1;
	mul.wide.u32 	%rd132, %r1, 4;
	mul.wide.u32 	%rd78, %r2, 64;
$L__BB1_3:
	.pragma "nounroll";
	ld.param.u64 	%rd130, [_Z13addColumnwisePiS_S_i_param_0];
	and.b32  	%r187, %r63, 2147483632;
	cvta.to.global.u64 	%rd14, %rd130;
	add.s64 	%rd15, %rd14, %rd132;
	ld.global.u32 	%r69, [%rd15];
	add.s64 	%rd16, %rd2, %rd132;
	ld.global.u32 	%r70, [%rd16];
	add.s32 	%r71, %r70, %r69;
	add.s64 	%rd17, %rd1, %rd132;
	st.global.u32 	[%rd17], %r71;
	mul.wide.u32 	%rd18, %r184, 4;
	add.s64 	%rd19, %rd14, %rd18;
	ld.global.u32 	%r72, [%rd19];
	add.s64 	%rd20, %rd2, %rd18;
	ld.global.u32 	%r73, [%rd20];
	add.s32 	%r74, %r73, %r72;
	add.s64 	%rd21, %rd1, %rd18;
	st.global.u32 	[%rd21], %r74;
	mul.wide.u32 	%rd22, %r183, 4;
	add.s64 	%rd23, %rd14, %rd22;
	ld.global.u32 	%r75, [%rd23];
	add.s64 	%rd24, %rd2, %rd22;
	ld.global.u32 	%r76, [%rd24];
	add.s32 	%r77, %r76, %r75;
	add.s64 	%rd25, %rd1, %rd22;
	st.global.u32 	[%rd25], %r77;
	mul.wide.u32 	%rd26, %r182, 4;
	add.s64 	%rd27, %rd14, %rd26;
	ld.global.u32 	%r78, [%rd27];
	add.s64 	%rd28, %rd2, %rd26;
	ld.global.u32 	%r79, [%rd28];
	add.s32 	%r80, %r79, %r78;
	add.s64 	%rd29, %rd1, %rd26;
	st.global.u32 	[%rd29], %r80;
	mul.wide.u32 	%rd30, %r181, 4;
	add.s64 	%rd31, %rd14, %rd30;
	ld.global.u32 	%r81, [%rd31];
	add.s64 	%rd32, %rd2, %rd30;
	ld.global.u32 	%r82, [%rd32];
	add.s32 	%r83, %r82, %r81;
	add.s64 	%rd33, %rd1, %rd30;
	st.global.u32 	[%rd33], %r83;
	mul.wide.u32 	%rd34, %r180, 4;
	add.s64 	%rd35, %rd14, %rd34;
	ld.global.u32 	%r84, [%rd35];
	add.s64 	%rd36, %rd2, %rd34;
	ld.global.u32 	%r85, [%rd36];
	add.s32 	%r86, %r85, %r84;
	add.s64 	%rd37, %rd1, %rd34;
	st.global.u32 	[%rd37], %r86;
	mul.wide.u32 	%rd38, %r179, 4;
	add.s64 	%rd39, %rd14, %rd38;
	ld.global.u32 	%r87, [%rd39];
	add.s64 	%rd40, %rd2, %rd38;
	ld.global.u32 	%r88, [%rd40];
	add.s32 	%r89, %r88, %r87;
	add.s64 	%rd41, %rd1, %rd38;
	st.global.u32 	[%rd41], %r89;
	mul.wide.u32 	%rd42, %r178, 4;
	add.s64 	%rd43, %rd14, %rd42;
	ld.global.u32 	%r90, [%rd43];
	add.s64 	%rd44, %rd2, %rd42;
	ld.global.u32 	%r91, [%rd44];
	add.s32 	%r92, %r91, %r90;
	add.s64 	%rd45, %rd1, %rd42;
	st.global.u32 	[%rd45], %r92;
	mul.wide.u32 	%rd46, %r177, 4;
	add.s64 	%rd47, %rd14, %rd46;
	ld.global.u32 	%r93, [%rd47];
	add.s64 	%rd48, %rd2, %rd46;
	ld.global.u32 	%r94, [%rd48];
	add.s32 	%r95, %r94, %r93;
	add.s64 	%rd49, %rd1, %rd46;
	st.global.u32 	[%rd49], %r95;
	mul.wide.u32 	%rd50, %r176, 4;
	add.s64 	%rd51, %rd14, %rd50;
	ld.global.u32 	%r96, [%rd51];
	add.s64 	%rd52, %rd2, %rd50;
	ld.global.u32 	%r97, [%rd52];
	add.s32 	%r98, %r97, %r96;
	add.s64 	%rd53, %rd1, %rd50;
	st.global.u32 	[%rd53], %r98;
	mul.wide.u32 	%rd54, %r175, 4;
	add.s64 	%rd55, %rd14, %rd54;
	ld.global.u32 	%r99, [%rd55];
	add.s64 	%rd56, %rd2, %rd54;
	ld.global.u32 	%r100, [%rd56];
	add.s32 	%r101, %r100, %r99;
	add.s64 	%rd57, %rd1, %rd54;
	st.global.u32 	[%rd57], %r101;
	mul.wide.u32 	%rd58, %r174, 4;
	add.s64 	%rd59, %rd14, %rd58;
	ld.global.u32 	%r102, [%rd59];
	add.s64 	%rd60, %rd2, %rd58;
	ld.global.u32 	%r103, [%rd60];
	add.s32 	%r104, %r103, %r102;
	add.s64 	%rd61, %rd1, %rd58;
	st.global.u32 	[%rd61], %r104;
	mul.wide.u32 	%rd62, %r173, 4;
	add.s64 	%rd63, %rd14, %rd62;
	ld.global.u32 	%r105, [%rd63];
	add.s64 	%rd64, %rd2, %rd62;
	ld.global.u32 	%r106, [%rd64];
	add.s32 	%r107, %r106, %r105;
	add.s64 	%rd65, %rd1, %rd62;
	st.global.u32 	[%rd65], %r107;
	mul.wide.u32 	%rd66, %r172, 4;
	add.s64 	%rd67, %rd14, %rd66;
	ld.global.u32 	%r108, [%rd67];
	add.s64 	%rd68, %rd2, %rd66;
	ld.global.u32 	%r109, [%rd68];
	add.s32 	%r110, %r109, %r108;
	add.s64 	%rd69, %rd1, %rd66;
	st.global.u32 	[%rd69], %r110;
	mul.wide.u32 	%rd70, %r171, 4;
	add.s64 	%rd71, %rd14, %rd70;
	ld.global.u32 	%r111, [%rd71];
	add.s64 	%rd72, %rd2, %rd70;
	ld.global.u32 	%r112, [%rd72];
	add.s32 	%r113, %r112, %r111;
	add.s64 	%rd73, %rd1, %rd70;
	st.global.u32 	[%rd73], %r113;
	mul.wide.u32 	%rd74, %r170, 4;
	add.s64 	%rd75, %rd14, %rd74;
	ld.global.u32 	%r114, [%rd75];
	add.s64 	%rd76, %rd2, %rd74;
	ld.global.u32 	%r115, [%rd76];
	add.s32 	%r116, %r115, %r114;
	add.s64 	%rd77, %rd1, %rd74;
	st.global.u32 	[%rd77], %r116;
	add.s32 	%r185, %r185, 16;
	shl.b32 	%r117, %r2, 4;
	add.s32 	%r184, %r184, %r117;
	add.s32 	%r183, %r183, %r117;
	add.s32 	%r182, %r182, %r117;
	add.s32 	%r181, %r181, %r117;
	add.s32 	%r180, %r180, %r117;
	add.s32 	%r179, %r179, %r117;
	add.s32 	%r178, %r178, %r117;
	add.s32 	%r177, %r177, %r117;
	add.s32 	%r176, %r176, %r117;
	add.s32 	%r175, %r175, %r117;
	add.s32 	%r174, %r174, %r117;
	add.s32 	%r173, %r173, %r117;
	add.s32 	%r172, %r172, %r117;
	add.s32 	%r171, %r171, %r117;
	add.s32 	%r170, %r170, %r117;
	add.s64 	%rd132, %rd132, %rd78;
	setp.ne.s32 	%p5, %r185, 0;
	@%p5 bra 	$L__BB1_3;
$L__BB1_4:
	and.b32  	%r53, %r63, 15;
	setp.eq.s32 	%p6, %r53, 0;
	@%p6 bra 	$L__BB1_13;
	ld.param.u64 	%rd131, [_Z13addColumnwisePiS_S_i_param_0];
	cvta.to.global.u64 	%rd6, %rd131;
	and.b32  	%r54, %r63, 7;
	setp.lt.u32 	%p7, %r53, 8;
	@%p7 bra 	$L__BB1_7;
	mad.lo.s32 	%r118, %r187, %r2, %r1;
	mul.wide.u32 	%rd79, %r118, 4;
	add.s64 	%rd80, %rd6, %rd79;
	ld.global.u32 	%r119, [%rd80];
	add.s64 	%rd81, %rd2, %rd79;
	ld.global.u32 	%r120, [%rd81];
	add.s32 	%r121, %r120, %r119;
	add.s64 	%rd82, %rd1, %rd79;
	st.global.u32 	[%rd82], %r121;
	add.s32 	%r122, %r118, %r2;
	mul.wide.u32 	%rd83, %r122, 4;
	add.s64 	%rd84, %rd6, %rd83;
	ld.global.u32 	%r123, [%rd84];
	add.s64 	%rd85, %rd2, %rd83;
	ld.global.u32 	%r124, [%rd85];
	add.s32 	%r125, %r124, %r123;
	add.s64 	%rd86, %rd1, %rd83;
	st.global.u32 	[%rd86], %r125;
	add.s32 	%r126, %r122, %r2;
	mul.wide.u32 	%rd87, %r126, 4;
	add.s64 	%rd88, %rd6, %rd87;
	ld.global.u32 	%r127, [%rd88];
	add.s64 	%rd89, %rd2, %rd87;
	ld.global.u32 	%r128, [%rd89];
	add.s32 	%r129, %r128, %r127;
	add.s64 	%rd90, %rd1, %rd87;
	st.global.u32 	[%rd90], %r129;
	add.s32 	%r130, %r126, %r2;
	mul.wide.u32 	%rd91, %r130, 4;
	add.s64 	%rd92, %rd6, %rd91;
	ld.global.u32 	%r131, [%rd92];
	add.s64 	%rd93, %rd2, %rd91;
	ld.global.u32 	%r132, [%rd93];
	add.s32 	%r133, %r132, %r131;
	add.s64 	%rd94, %rd1, %rd91;
	st.global.u32 	[%rd94], %r133;
	add.s32 	%r134, %r130, %r2;
	mul.wide.u32 	%rd95, %r134, 4;
	add.s64 	%rd96, %rd6, %rd95;
	ld.global.u32 	%r135, [%rd96];
	add.s64 	%rd97, %rd2, %rd95;
	ld.global.u32 	%r136, [%rd97];
	add.s32 	%r137, %r136, %r135;
	add.s64 	%rd98, %rd1, %rd95;
	st.global.u32 	[%rd98], %r137;
	add.s32 	%r138, %r134, %r2;
	mul.wide.u32 	%rd99, %r138, 4;
	add.s64 	%rd100, %rd6, %rd99;
	ld.global.u32 	%r139, [%rd100];
	add.s64 	%rd101, %rd2, %rd99;
	ld.global.u32 	%r140, [%rd101];
	add.s32 	%r141, %r140, %r139;
	add.s64 	%rd102, %rd1, %rd99;
	st.global.u32 	[%rd102], %r141;
	add.s32 	%r142, %r138, %r2;
	mul.wide.u32 	%rd103, %r142, 4;
	add.s64 	%rd104, %rd6, %rd103;
	ld.global.u32 	%r143, [%rd104];
	add.s64 	%rd105, %rd2, %rd103;
	ld.global.u32 	%r144, [%rd105];
	add.s32 	%r145, %r144, %r143;
	add.s64 	%rd106, %rd1, %rd103;
	st.global.u32 	[%rd106], %r145;
	add.s32 	%r146, %r142, %r2;
	mul.wide.u32 	%rd107, %r146, 4;
	add.s64 	%rd108, %rd6, %rd107;
	ld.global.u32 	%r147, [%rd108];
	add.s64 	%rd109, %rd2, %rd107;
	ld.global.u32 	%r148, [%rd109];
	add.s32 	%r149, %r148, %r147;
	add.s64 	%rd110, %rd1, %rd107;
	st.global.u32 	[%rd110], %r149;
	add.s32 	%r187, %r187, 8;
$L__BB1_7:
	setp.eq.s32 	%p8, %r54, 0;
	@%p8 bra 	$L__BB1_13;
	and.b32  	%r57, %r63, 3;
	setp.lt.u32 	%p9, %r54, 4;
	@%p9 bra 	$L__BB1_10;
	mad.lo.s32 	%r150, %r187, %r2, %r1;
	mul.wide.u32 	%rd111, %r150, 4;
	add.s64 	%rd112, %rd6, %rd111;
	ld.global.u32 	%r151, [%rd112];
	add.s64 	%rd113, %rd2, %rd111;
	ld.global.u32 	%r152, [%rd113];
	add.s32 	%r153, %r152, %r151;
	add.s64 	%rd114, %rd1, %rd111;
	st.global.u32 	[%rd114], %r153;
	add.s32 	%r154, %r150, %r2;
	mul.wide.u32 	%rd115, %r154, 4;
	add.s64 	%rd116, %rd6, %rd115;
	ld.global.u32 	%r155, [%rd116];
	add.s64 	%rd117, %rd2, %rd115;
	ld.global.u32 	%r156, [%rd117];
	add.s32 	%r157, %r156, %r155;
	add.s64 	%rd118, %rd1, %rd115;
	st.global.u32 	[%rd118], %r157;
	add.s32 	%r158, %r154, %r2;
	mul.wide.u32 	%rd119, %r158, 4;
	add.s64 	%rd120, %rd6, %rd119;
	ld.global.u32 	%r159, [%rd120];
	add.s64 	%rd121, %rd2, %rd119;
	ld.global.u32 	%r160, [%rd121];
	add.s32 	%r161, %r160, %r159;
	add.s64 	%rd122, %rd1, %rd119;
	st.global.u32 	[%rd122], %r161;
	add.s32 	%r162, %r158, %r2;
	mul.wide.u32 	%rd123, %r162, 4;
	add.s64 	%rd124, %rd6, %rd123;
	ld.global.u32 	%r163, [%rd124];
	add.s64 	%rd125, %rd2, %rd123;
	ld.global.u32 	%r164, [%rd125];
	add.s32 	%r165, %r164, %r163;
	add.s64 	%rd126, %rd1, %rd123;
	st.global.u32 	[%rd126], %r165;
	add.s32 	%r187, %r187, 4;
$L__BB1_10:
	setp.eq.s32 	%p10, %r57, 0;
	@%p10 bra 	$L__BB1_13;
	mad.lo.s32 	%r166, %r2, %r187, %r1;
	mul.wide.u32 	%rd133, %r166, 4;
	mul.wide.u32 	%rd8, %r2, 4;
	neg.s32 	%r189, %r57;
$L__BB1_12:
	.pragma "nounroll";
	add.s64 	%rd127, %rd6, %rd133;
	ld.global.u32 	%r167, [%rd127];
	add.s64 	%rd128, %rd2, %rd133;
	ld.global.u32 	%r168, [%rd128];
	add.s32 	%r169, %r168, %r167;
	add.s64 	%rd129, %rd1, %rd133;
	st.global.u32 	[%rd129], %r169;
	add.s64 	%rd133, %rd133, %rd8;
	add.s32 	%r189, %r189, 1;
	setp.ne.s32 	%p11, %r189, 0;
	@%p11 bra 	$L__BB1_12;
$L__BB1_13:
	ret;

}
	// .globl	_Z14addElementwisePiS_S_
.visible .entry _Z14addElementwisePiS_S_(
	.param .u64 .ptr .align 1 _Z14addElementwisePiS_S__param_0,
	.param .u64 .ptr .align 1 _Z14addElementwisePiS_S__param_1,
	.param .u64 .ptr .align 1 _Z14addElementwisePiS_S__param_2
)
{
	.reg .pred 	%p<4>;
	.reg .b32 	%r<11>;
	.reg .b64 	%rd<11>;

	ld.param.u64 	%rd1, [_Z14addElementwisePiS_S__param_0];
	ld.param.u64 	%rd2, [_Z14addElementwisePiS_S__param_1];
	ld.param.u64 	%rd3, [_Z14addElementwisePiS_S__param_2];
	mov.u32 	%r1, %ctaid.x;
	mov.u32 	%r4, %tid.x;
	mov.u32 	%r5, %nctaid.x;
	mov.u32 	%r6, %ntid.x;
	setp.ge.u32 	%p1, %r1, %r5;
	setp.ge.u32 	%p2, %r4, %r6;
	or.pred  	%p3, %p1, %p2;
	@%p3 bra 	$L__BB2_2;
	cvta.to.global.u64 	%rd4, %rd1;
	cvta.to.global.u64 	%rd5, %rd2;
	cvta.to.global.u64 	%rd6, %rd3;
	mad.lo.s32 	%r7, %r1, %r6, %r4;
	mul.wide.u32 	%rd7, %r7, 4;
	add.s64 	%rd8, %rd4, %rd7;
	ld.global.u32 	%r8, [%rd8];
	add.s64 	%rd9, %rd5, %rd7;
	ld.global.u32 	%r9, [%rd9];
	add.s32 	%r10, %r9, %r8;
	add.s64 	%rd10, %rd6, %rd7;
	st.global.u32 	[%rd10], %r10;
$L__BB2_2:
	ret;

}


// ===== COMPILED SASS (sm_100) =====

	.target	sm_100

	.elftype	@"ET_EXEC"


//--------------------- .note.nv.tkinfo           --------------------------
	.section	.note.nv.tkinfo,"",@"SHT_NOTE"
	.sectionflags	@"SHF_NOTE_NV_TKINFO"
	.tkinfo
        /*0018*/ 	.word	0x00000002
        /*0030*/ 	.string	""
        /*0030*/ 	.string	"ptxas"
        /*0030*/ 	.string	"Cuda compilation tools, release 13.0, V13.0.88"
        /*0030*/ 	.string	"Build cuda_13.0.r13.0/compiler.36424714_0"
        /*0030*/ 	.string	"-arch sm_100 -m 64 "



//--------------------- .note.nv.cuinfo           --------------------------
	.section	.note.nv.cuinfo,"",@"SHT_NOTE"
	.sectionflags	@"SHF_NOTE_NV_CUINFO"
        /*0018*/ 	.short	0x0002
        /*001a*/ 	.short	0x0064
        /*001c*/ 	.short	0x0082
	.zero		2


//--------------------- .nv.info                  --------------------------
	.section	.nv.info,"",@"SHT_CUDA_INFO"
	.align	4


	//----- nvinfo : EIATTR_REGCOUNT
	.align		4
        /*0000*/ 	.byte	0x04, 0x2f
        /*0002*/ 	.short	(.L_1 - .L_0)
	.align		4
.L_0:
        /*0004*/ 	.word	index@(_Z9addRowisePiS_S_i)
        /*0008*/ 	.word	0x00000014


	//----- nvinfo : EIATTR_FRAME_SIZE
	.align		4
.L_1:
        /*000c*/ 	.byte	0x04, 0x11
        /*000e*/ 	.short	(.L_3 - .L_2)
	.align		4
.L_2:
        /*0010*/ 	.word	index@(_Z9addRowisePiS_S_i)
        /*0014*/ 	.word	0x00000000


	//----- nvinfo : EIATTR_REGCOUNT
	.align		4
.L_3:
        /*0018*/ 	.byte	0x04, 0x2f
        /*001a*/ 	.short	(.L_5 - .L_4)
	.align		4
.L_4:
        /*001c*/ 	.word	index@(_Z13addColumnwisePiS_S_i)
        /*0020*/ 	.word	0x00000028


	//----- nvinfo : EIATTR_FRAME_SIZE
	.align		4
.L_5:
        /*0024*/ 	.byte	0x04, 0x11
        /*0026*/ 	.short	(.L_7 - .L_6)
	.align		4
.L_6:
        /*0028*/ 	.word	index@(_Z13addColumnwisePiS_S_i)
        /*002c*/ 	.word	0x00000000


	//----- nvinfo : EIATTR_REGCOUNT
	.align		4
.L_7:
        /*0030*/ 	.byte	0x04, 0x2f
        /*0032*/ 	.short	(.L_9 - .L_8)
	.align		4
.L_8:
        /*0034*/ 	.word	index@(_Z14addElementwisePiS_S_)
        /*0038*/ 	.word	0x0000000c


	//----- nvinfo : EIATTR_FRAME_SIZE
	.align		4
.L_9:
        /*003c*/ 	.byte	0x04, 0x11
        /*003e*/ 	.short	(.L_11 - .L_10)
	.align		4
.L_10:
        /*0040*/ 	.word	index@(_Z14addElementwisePiS_S_)
        /*0044*/ 	.word	0x00000000


	//----- nvinfo : EIATTR_MIN_STACK_SIZE
	.align		4
.L_11:
        /*0048*/ 	.byte	0x04, 0x12
        /*004a*/ 	.short	(.L_13 - .L_12)
	.align		4
.L_12:
        /*004c*/ 	.word	index@(_Z14addElementwisePiS_S_)
        /*0050*/ 	.word	0x00000000


	//----- nvinfo : EIATTR_MIN_STACK_SIZE
	.align		4
.L_13:
        /*0054*/ 	.byte	0x04, 0x12
        /*0056*/ 	.short	(.L_15 - .L_14)
	.align		4
.L_14:
        /*0058*/ 	.word	index@(_Z13addColumnwisePiS_S_i)
        /*005c*/ 	.word	0x00000000


	//----- nvinfo : EIATTR_MIN_STACK_SIZE
	.align		4
.L_15:
        /*0060*/ 	.byte	0x04, 0x12
        /*0062*/ 	.short	(.L_17 - .L_16)
	.align		4
.L_16:
        /*0064*/ 	.word	index@(_Z9addRowisePiS_S_i)
        /*0068*/ 	.word	0x00000000
.L_17:


//--------------------- .nv.compat                --------------------------
	.section	.nv.compat,"",@"SHT_CUDA_COMPAT_INFO"
	.align	4
        /*0000*/ 	.byte	0x02, 0x09, 0x00, 0x00, 0x02, 0x02, 0x01, 0x00, 0x02, 0x05, 0x05, 0x00, 0x03, 0x07, 0x01, 0x01
        /*0010*/ 	.byte	0x02, 0x03, 0x00, 0x00, 0x02, 0x06, 0x01, 0x00, 0x04, 0x0b, 0x08, 0x00, 0x09, 0x00, 0x00, 0x00
        /*0020*/ 	.byte	0x00, 0x00, 0x00, 0x00


//--------------------- .nv.info._Z14addElementwisePiS_S_ --------------------------
	.section	.nv.info._Z14addElementwisePiS_S_,"",@"SHT_CUDA_INFO"
	.sectionflags	@""
	.align	4


	//----- nvinfo : EIATTR_CUDA_API_VERSION
	.align		4
        /*0000*/ 	.byte	0x04, 0x37
        /*0002*/ 	.short	(.L_19 - .L_18)
.L_18:
        /*0004*/ 	.word	0x00000082


	//----- nvinfo : EIATTR_KPARAM_INFO
	.align		4
.L_19:
        /*0008*/ 	.byte	0x04, 0x17
        /*000a*/ 	.short	(.L_21 - .L_20)
.L_20:
        /*000c*/ 	.word	0x00000000
        /*0010*/ 	.short	0x0002
        /*0012*/ 	.short	0x0010
        /*0014*/ 	.byte	0x00, 0xf5, 0x21, 0x00


	//----- nvinfo : EIATTR_KPARAM_INFO
	.align		4
.L_21:
        /*0018*/ 	.byte	0x04, 0x17
        /*001a*/ 	.short	(.L_23 - .L_22)
.L_22:
        /*001c*/ 	.word	0x00000000
        /*0020*/ 	.short	0x0001
        /*0022*/ 	.short	0x0008
        /*0024*/ 	.byte	0x00, 0xf5, 0x21, 0x00


	//----- nvinfo : EIATTR_KPARAM_INFO
	.align		4
.L_23:
        /*0028*/ 	.byte	0x04, 0x17
        /*002a*/ 	.short	(.L_25 - .L_24)
.L_24:
        /*002c*/ 	.word	0x00000000
        /*0030*/ 	.short	0x0000
        /*0032*/ 	.short	0x0000
        /*0034*/ 	.byte	0x00, 0xf5, 0x21, 0x00


	//----- nvinfo : EIATTR_SPARSE_MMA_MASK
	.align		4
.L_25:
        /*0038*/ 	.byte	0x03, 0x50
        /*003a*/ 	.short	0x0000


	//----- nvinfo : EIATTR_MAXREG_COUNT
	.align		4
        /*003c*/ 	.byte	0x03, 0x1b
        /*003e*/ 	.short	0x00ff


	//----- nvinfo : EIATTR_MERCURY_ISA_VERSION
	.align		4
        /*0040*/ 	.byte	0x03, 0x5f
        /*0042*/ 	.short	0x0101


	//----- nvinfo : EIATTR_VRC_CTA_INIT_COUNT
	.align		4
        /*0044*/ 	.byte	0x02, 0x4a
	.zero		1
	.zero		1


	//----- nvinfo : EIATTR_EXIT_INSTR_OFFSETS
	.align		4
        /*0048*/ 	.byte	0x04, 0x1c
        /*004a*/ 	.short	(.L_27 - .L_26)


	//   ....[0]....
.L_26:
        /*004c*/ 	.word	0x00000070


	//   ....[1]....
        /*0050*/ 	.word	0x00000140


	//----- nvinfo : EIATTR_CBANK_PARAM_SIZE
	.align		4
.L_27:
        /*0054*/ 	.byte	0x03, 0x19
        /*0056*/ 	.short	0x0018


	//----- nvinfo : EIATTR_PARAM_CBANK
	.align		4
        /*0058*/ 	.byte	0x04, 0x0a
        /*005a*/ 	.short	(.L_29 - .L_28)
	.align		4
.L_28:
        /*005c*/ 	.word	index@(.nv.constant0._Z14addElementwisePiS_S_)
        /*0060*/ 	.short	0x0380
        /*0062*/ 	.short	0x0018


	//----- nvinfo : EIATTR_SW_WAR
	.align		4
.L_29:
        /*0064*/ 	.byte	0x04, 0x36
        /*0066*/ 	.short	(.L_31 - .L_30)
.L_30:
        /*0068*/ 	.word	0x00000008
.L_31:


//--------------------- .nv.info._Z13addColumnwisePiS_S_i --------------------------
	.section	.nv.info._Z13addColumnwisePiS_S_i,"",@"SHT_CUDA_INFO"
	.sectionflags	@""
	.align	4


	//----- nvinfo : EIATTR_CUDA_API_VERSION
	.align		4
        /*0000*/ 	.byte	0x04, 0x37
        /*0002*/ 	.short	(.L_33 - .L_32)
.L_32:
        /*0004*/ 	.word	0x00000082


	//----- nvinfo : EIATTR_KPARAM_INFO
	.align		4
.L_33:
        /*0008*/ 	.byte	0x04, 0x17
        /*000a*/ 	.short	(.L_35 - .L_34)
.L_34:
        /*000c*/ 	.word	0x00000000
        /*0010*/ 	.short	0x0003
        /*0012*/ 	.short	0x0018
        /*0014*/ 	.byte	0x00, 0xf0, 0x11, 0x00


	//----- nvinfo : EIATTR_KPARAM_INFO
	.align		4
.L_35:
        /*0018*/ 	.byte	0x04, 0x17
        /*001a*/ 	.short	(.L_37 - .L_36)
.L_36:
        /*001c*/ 	.word	0x00000000
        /*0020*/ 	.short	0x0002
        /*0022*/ 	.short	0x0010
        /*0024*/ 	.byte	0x00, 0xf5, 0x21, 0x00


	//----- nvinfo : EIATTR_KPARAM_INFO
	.align		4
.L_37:
        /*0028*/ 	.byte	0x04, 0x17
        /*002a*/ 	.short	(.L_39 - .L_38)
.L_38:
        /*002c*/ 	.word	0x00000000
        /*0030*/ 	.short	0x0001
        /*0032*/ 	.short	0x0008
        /*0034*/ 	.byte	0x00, 0xf5, 0x21, 0x00


	//----- nvinfo : EIATTR_KPARAM_INFO
	.align		4
.L_39:
        /*0038*/ 	.byte	0x04, 0x17
        /*003a*/ 	.short	(.L_41 - .L_40)
.L_40:
        /*003c*/ 	.word	0x00000000
        /*0040*/ 	.short	0x0000
        /*0042*/ 	.short	0x0000
        /*0044*/ 	.byte	0x00, 0xf5, 0x21, 0x00


	//----- nvinfo : EIATTR_SPARSE_MMA_MASK
	.align		4
.L_41:
        /*0048*/ 	.byte	0x03, 0x50
        /*004a*/ 	.short	0x0000


	//----- nvinfo : EIATTR_MAXREG_COUNT
	.align		4
        /*004c*/ 	.byte	0x03, 0x1b
        /*004e*/ 	.short	0x00ff


	//----- nvinfo : EIATTR_MERCURY_ISA_VERSION
	.align		4
        /*0050*/ 	.byte	0x03, 0x5f
        /*0052*/ 	.short	0x0101


	//----- nvinfo : EIATTR_VRC_CTA_INIT_COUNT
	.align		4
        /*0054*/ 	.byte	0x02, 0x4a
	.zero		1
	.zero		1


	//----- nvinfo : EIATTR_EXIT_INSTR_OFFSETS
	.align		4
        /*0058*/ 	.byte	0x04, 0x1c
        /*005a*/ 	.short	(.L_43 - .L_42)


	//   ....[0]....
.L_42:
        /*005c*/ 	.word	0x00000070


	//   ....[1]....
        /*0060*/ 	.word	0x00000ab0


	//   ....[2]....
        /*0064*/ 	.word	0x00000f40


	//   ....[3]....
        /*0068*/ 	.word	0x000011d0


	//   ....[4]....
        /*006c*/ 	.word	0x00001310


	//----- nvinfo : EIATTR_CBANK_PARAM_SIZE
	.align		4
.L_43:
        /*0070*/ 	.byte	0x03, 0x19
        /*0072*/ 	.short	0x001c


	//----- nvinfo : EIATTR_PARAM_CBANK
	.align		4
        /*0074*/ 	.byte	0x04, 0x0a
        /*0076*/ 	.short	(.L_45 - .L_44)
	.align		4
.L_44:
        /*0078*/ 	.word	index@(.nv.constant0._Z13addColumnwisePiS_S_i)
        /*007c*/ 	.short	0x0380
        /*007e*/ 	.short	0x001c


	//----- nvinfo : EIATTR_SW_WAR
	.align		4
.L_45:
        /*0080*/ 	.byte	0x04, 0x36
        /*0082*/ 	.short	(.L_47 - .L_46)
.L_46:
        /*0084*/ 	.word	0x00000008
.L_47:


//--------------------- .nv.info._Z9addRowisePiS_S_i --------------------------
	.section	.nv.info._Z9addRowisePiS_S_i,"",@"SHT_CUDA_INFO"
	.sectionflags	@""
	.align	4


	//----- nvinfo : EIATTR_CUDA_API_VERSION
	.align		4
        /*0000*/ 	.byte	0x04, 0x37
        /*0002*/ 	.short	(.L_49 - .L_48)
.L_48:
        /*0004*/ 	.word	0x00000082


	//----- nvinfo : EIATTR_KPARAM_INFO
	.align		4
.L_49:
        /*0008*/ 	.byte	0x04, 0x17
        /*000a*/ 	.short	(.L_51 - .L_50)
.L_50:
        /*000c*/ 	.word	0x00000000
        /*0010*/ 	.short	0x0003
        /*0012*/ 	.short	0x0018
        /*0014*/ 	.byte	0x00, 0xf0, 0x11, 0x00


	//----- nvinfo : EIATTR_KPARAM_INFO
	.align		4
.L_51:
        /*0018*/ 	.byte	0x04, 0x17
        /*001a*/ 	.short	(.L_53 - .L_52)
.L_52:
        /*001c*/ 	.word	0x00000000
        /*0020*/ 	.short	0x0002
        /*0022*/ 	.short	0x0010
        /*0024*/ 	.byte	0x00, 0xf5, 0x21, 0x00


	//----- nvinfo : EIATTR_KPARAM_INFO
	.align		4
.L_53:
        /*0028*/ 	.byte	0x04, 0x17
        /*002a*/ 	.short	(.L_55 - .L_54)
.L_54:
        /*002c*/ 	.word	0x00000000
        /*0030*/ 	.short	0x0001
        /*0032*/ 	.short	0x0008
        /*0034*/ 	.byte	0x00, 0xf5, 0x21, 0x00


	//----- nvinfo : EIATTR_KPARAM_INFO
	.align		4
.L_55:
        /*0038*/ 	.byte	0x04, 0x17
        /*003a*/ 	.short	(.L_57 - .L_56)
.L_56:
        /*003c*/ 	.word	0x00000000
        /*0040*/ 	.short	0x0000
        /*0042*/ 	.short	0x0000
        /*0044*/ 	.byte	0x00, 0xf5, 0x21, 0x00


	//----- nvinfo : EIATTR_SPARSE_MMA_MASK
	.align		4
.L_57:
        /*0048*/ 	.byte	0x03, 0x50
        /*004a*/ 	.short	0x0000


	//----- nvinfo : EIATTR_MAXREG_COUNT
	.align		4
        /*004c*/ 	.byte	0x03, 0x1b
        /*004e*/ 	.short	0x00ff


	//----- nvinfo : EIATTR_MERCURY_ISA_VERSION
	.align		4
        /*0050*/ 	.byte	0x03, 0x5f
        /*0052*/ 	.short	0x0101


	//----- nvinfo : EIATTR_VRC_CTA_INIT_COUNT
	.align		4
        /*0054*/ 	.byte	0x02, 0x4a
	.zero		1
	.zero		1


	//----- nvinfo : EIATTR_EXIT_INSTR_OFFSETS
	.align		4
        /*0058*/ 	.byte	0x04, 0x1c
        /*005a*/ 	.short	(.L_59 - .L_58)


	//   ....[0]....
.L_58:
        /*005c*/ 	.word	0x00000060


	//   ....[1]....
        /*0060*/ 	.word	0x00000680


	//   ....[2]....
        /*0064*/ 	.word	0x00000a10


	//   ....[3]....
        /*0068*/ 	.word	0x00000ca0


	//   ....[4]....
        /*006c*/ 	.word	0x00000e90


	//----- nvinfo : EIATTR_CBANK_PARAM_SIZE
	.align		4
.L_59:
        /*0070*/ 	.byte	0x03, 0x19
        /*0072*/ 	.short	0x001c


	//----- nvinfo : EIATTR_PARAM_CBANK
	.align		4
        /*0074*/ 	.byte	0x04, 0x0a
        /*0076*/ 	.short	(.L_61 - .L_60)
	.align		4
.L_60:
        /*0078*/ 	.word	index@(.nv.constant0._Z9addRowisePiS_S_i)
        /*007c*/ 	.short	0x0380
        /*007e*/ 	.short	0x001c


	//----- nvinfo : EIATTR_SW_WAR
	.align		4
.L_61:
        /*0080*/ 	.byte	0x04, 0x36
        /*0082*/ 	.short	(.L_63 - .L_62)
.L_62:
        /*0084*/ 	.word	0x00000008
.L_63:


//--------------------- .nv.callgraph             --------------------------
	.section	.nv.callgraph,"",@"SHT_CUDA_CALLGRAPH"
	.align	4
	.sectionentsize	8
	.align		4
        /*0000*/ 	.word	0x00000000
	.align		4
        /*0004*/ 	.word	0xffffffff
	.align		4
        /*0008*/ 	.word	0x00000000
	.align		4
        /*000c*/ 	.word	0xfffffffe
	.align		4
        /*0010*/ 	.word	0x00000000
	.align		4
        /*0014*/ 	.word	0xfffffffd
	.align		4
        /*0018*/ 	.word	0x00000000
	.align		4
        /*001c*/ 	.word	0xfffffffc


//--------------------- .text._Z14addElementwisePiS_S_ --------------------------
	.section	.text._Z14addElementwisePiS_S_,"ax",@progbits
	.align	128
        .global         _Z14addElementwisePiS_S_
        .type           _Z14addElementwisePiS_S_,@function
        .size           _Z14addElementwisePiS_S_,(.L_x_13 - _Z14addElementwisePiS_S_)
        .other          _Z14addElementwisePiS_S_,@"STO_CUDA_ENTRY STV_DEFAULT"
_Z14addElementwisePiS_S_:
.text._Z14addElementwisePiS_S_:
[----:B------:R-:W-:Y:S01]  /*0000*/  LDC R1, c[0x0][0x37c] ;  /* 0x0000df00ff017b82 */ /* 0x000fe20000000800 */
[----:B------:R-:W0:Y:S07]  /*0010*/  S2R R9, SR_TID.X ;  /* 0x0000000000097919 */ /* 0x000e2e0000002100 */
[----:B------:R-:W1:Y:S08]  /*0020*/  LDC R2, c[0x0][0x370] ;  /* 0x0000dc00ff027b82 */ /* 0x000e700000000800 */
[----:B------:R-:W0:Y:S08]  /*0030*/  LDC R0, c[0x0][0x360] ;  /* 0x0000d800ff007b82 */ /* 0x000e300000000800 */
[----:B------:R-:W1:Y:S01]  /*0040*/  S2UR UR6, SR_CTAID.X ;  /* 0x00000000000679c3 */ /* 0x000e620000002500 */
[----:B0-----:R-:W-:-:S04]  /*0050*/  ISETP.GE.U32.AND P0, PT, R9, R0, PT ;  /* 0x000000000900720c */ /* 0x001fc80003f06070 */
[----:B-1----:R-:W-:-:S13]  /*0060*/  ISETP.LE.U32.OR P0, PT, R2, UR6, P0 ;  /* 0x0000000602007c0c */ /* 0x002fda0008703470 */
[----:B------:R-:W-:Y:S05]  /*0070*/  @P0 EXIT ;  /* 0x000000000000094d */ /* 0x000fea0003800000 */
[----:B------:R-:W0:Y:S01]  /*0080*/  LDC.64 R2, c[0x0][0x380] ;  /* 0x0000e000ff027b82 */ /* 0x000e220000000a00 */
[----:B------:R-:W1:Y:S01]  /*0090*/  LDCU.64 UR4, c[0x0][0x358] ;  /* 0x00006b00ff0477ac */ /* 0x000e620008000a00 */
[----:B------:R-:W-:-:S06]  /*00a0*/  IMAD R9, R0, UR6, R9 ;  /* 0x0000000600097c24 */ /* 0x000fcc000f8e0209 */
[----:B------:R-:W2:Y:S08]  /*00b0*/  LDC.64 R4, c[0x0][0x388] ;  /* 0x0000e200ff047b82 */ /* 0x000eb00000000a00 */
[----:B------:R-:W3:Y:S01]  /*00c0*/  LDC.64 R6, c[0x0][0x390] ;  /* 0x0000e400ff067b82 */ /* 0x000ee20000000a00 */
[----:B0-----:R-:W-:-:S06]  /*00d0*/  IMAD.WIDE.U32 R2, R9, 0x4, R2 ;  /* 0x0000000409027825 */ /* 0x001fcc00078e0002 */
[----:B-1----:R-:W4:Y:S01]  /*00e0*/  LDG.E R2, desc[UR4][R2.64] ;  /* 0x0000000402027981 */ /* 0x002f22000c1e1900 */
[----:B--2---:R-:W-:-:S06]  /*00f0*/  IMAD.WIDE.U32 R4, R9, 0x4, R4 ;  /* 0x0000000409047825 */ /* 0x004fcc00078e0004 */
[----:B------:R-:W4:Y:S01]  /*0100*/  LDG.E R5, desc[UR4][R4.64] ;  /* 0x0000000404057981 */ /* 0x000f22000c1e1900 */
[----:B---3--:R-:W-:Y:S01]  /*0110*/  IMAD.WIDE.U32 R6, R9, 0x4, R6 ;  /* 0x0000000409067825 */ /* 0x008fe200078e0006 */
[----:B----4-:R-:W-:-:S05]  /*0120*/  IADD3 R9, PT, PT, R2, R5, RZ ;  /* 0x0000000502097210 */ /* 0x010fca0007ffe0ff */
[----:B------:R-:W-:Y:S01]  /*0130*/  STG.E desc[UR4][R6.64], R9 ;  /* 0x0000000906007986 */ /* 0x000fe2000c101904 */
[----:B------:R-:W-:Y:S05]  /*0140*/  EXIT ;  /* 0x000000000000794d */ /* 0x000fea0003800000 */
.L_x_0:
[----:B------:R-:W-:-:S00]  /*0150*/  BRA `(.L_x_0) ;  /* 0xfffffffc00fc7947 */ /* 0x000fc0000383ffff */
[----:B------:R-:W-:-:S00]  /*0160*/  NOP ;  /* 0x0000000000007918 */ /* 0x000fc00000000000 */
        /* <DEDUP_REMOVED lines=9> */
.L_x_13:


//--------------------- .text._Z13addColumnwisePiS_S_i --------------------------
	.section	.text._Z13addColumnwisePiS_S_i,"ax",@progbits
	.align	128
        .global         _Z13addColumnwisePiS_S_i
        .type           _Z13addColumnwisePiS_S_i,@function
        .size           _Z13addColumnwisePiS_S_i,(.L_x_14 - _Z13addColumnwisePiS_S_i)
        .other          _Z13addColumnwisePiS_S_i,@"STO_CUDA_ENTRY STV_DEFAULT"
_Z13addColumnwisePiS_S_i:
.text._Z13addColumnwisePiS_S_i:
[----:B------:R-:W-:Y:S01]  /*0000*/  LDC R1, c[0x0][0x37c] ;  /* 0x0000df00ff017b82 */ /* 0x000fe20000000800 */
[----:B------:R-:W0:Y:S01]  /*0010*/  S2R R0, SR_TID.X ;  /* 0x0000000000007919 */ /* 0x000e220000002100 */
[----:B------:R-:W1:Y:S06]  /*0020*/  LDCU UR7, c[0x0][0x398] ;  /* 0x00007300ff0777ac */ /* 0x000e6c0008000800 */
[----:B------:R-:W0:Y:S01]  /*0030*/  LDC R3, c[0x0][0x360] ;  /* 0x0000d800ff037b82 */ /* 0x000e220000000800 */
[----:B-1----:R-:W-:-:S06]  /*0040*/  UISETP.GE.AND UP0, UPT, UR7, 0x1, UPT ;  /* 0x000000010700788c */ /* 0x002fcc000bf06270 */
[----:B------:R-:W-:-:S04]  /*0050*/  PLOP3.LUT P0, PT, PT, PT, UP0, 0x80, 0x8 ;  /* 0x000000000008781c */ /* 0x000fc80003f0f008 */
[----:B0-----:R-:W-:-:S13]  /*0060*/  ISETP.GE.U32.OR P0, PT, R0, R3, !P0 ;  /* 0x000000030000720c */ /* 0x001fda0004706470 */
[----:B------:R-:W-:Y:S05]  /*0070*/  @P0 EXIT ;  /* 0x000000000000094d */ /* 0x000fea0003800000 */
[----:B------:R-:W-:Y:S01]  /*0080*/  UISETP.GE.U32.AND UP0, UPT, UR7, 0x10, UPT ;  /* 0x000000100700788c */ /* 0x000fe2000bf06070 */
[----:B------:R-:W0:Y:S01]  /*0090*/  LDCU.64 UR8, c[0x0][0x358] ;  /* 0x00006b00ff0877ac */ /* 0x000e220008000a00 */
[----:B------:R-:W-:-:S07]  /*00a0*/  UMOV UR4, URZ ;  /* 0x000000ff00047c82 */ /* 0x000fce0008000000 */
[----:B------:R-:W-:Y:S05]  /*00b0*/  BRA.U !UP0, `(.L_x_1) ;  /* 0x0000000908747547 */ /* 0x000fea000b800000 */
[----:B------:R-:W-:Y:S01]  /*00c0*/  ULOP3.LUT UR4, UR7, 0x7ffffff0, URZ, 0xc0, !UPT ;  /* 0x7ffffff007047892 */ /* 0x000fe2000f8ec0ff */
[----:B------:R-:W-:Y:S01]  /*00d0*/  IADD3 R15, PT, PT, R0, R3, RZ ;  /* 0x00000003000f7210 */ /* 0x000fe20007ffe0ff */
[C-C-:B------:R-:W-:Y:S01]  /*00e0*/  IMAD R4, R3.reuse, 0x3, R0.reuse ;  /* 0x0000000303047824 */ /* 0x140fe200078e0200 */
[CC--:B------:R-:W-:Y:S01]  /*00f0*/  LEA R2, R3.reuse, R0.reuse, 0x1 ;  /* 0x0000000003027211 */ /* 0x0c0fe200078e08ff */
[C-C-:B------:R-:W-:Y:S01]  /*0100*/  IMAD R8, R3.reuse, 0x5, R0.reuse ;  /* 0x0000000503087824 */ /* 0x140fe200078e0200 */
[CC--:B------:R-:W-:Y:S01]  /*0110*/  LEA R6, R3.reuse, R0.reuse, 0x2 ;  /* 0x0000000003067211 */ /* 0x0c0fe200078e10ff */
[C-C-:B------:R-:W-:Y:S01]  /*0120*/  IMAD R10, R3.reuse, 0x6, R0.reuse ;  /* 0x00000006030a7824 */ /* 0x140fe200078e0200 */
[C---:B------:R-:W-:Y:S01]  /*0130*/  LEA R14, R3.reuse, R0, 0x3 ;  /* 0x00000000030e7211 */ /* 0x040fe200078e18ff */
[C-C-:B------:R-:W-:Y:S01]  /*0140*/  IMAD R12, R3.reuse, 0x7, R0.reuse ;  /* 0x00000007030c7824 */ /* 0x140fe200078e0200 */
[----:B------:R-:W1:Y:S01]  /*0150*/  LDCU.64 UR10, c[0x0][0x390] ;  /* 0x00007200ff0a77ac */ /* 0x000e620008000a00 */
[----:B------:R-:W-:-:S02]  /*0160*/  IMAD R16, R3, 0x9, R0 ;  /* 0x0000000903107824 */ /* 0x000fc400078e0200 */
[C-C-:B------:R-:W-:Y:S01]  /*0170*/  IMAD R18, R3.reuse, 0xa, R0.reuse ;  /* 0x0000000a03127824 */ /* 0x140fe200078e0200 */
[----:B------:R-:W2:Y:S01]  /*0180*/  LDCU.128 UR12, c[0x0][0x380] ;  /* 0x00007000ff0c77ac */ /* 0x000ea20008000c00 */
[C-C-:B------:R-:W-:Y:S02]  /*0190*/  IMAD R5, R3.reuse, 0xb, R0.reuse ;  /* 0x0000000b03057824 */ /* 0x140fe400078e0200 */
[C-C-:B------:R-:W-:Y:S01]  /*01a0*/  IMAD R7, R3.reuse, 0xc, R0.reuse ;  /* 0x0000000c03077824 */ /* 0x140fe200078e0200 */
[----:B------:R-:W-:Y:S01]  /*01b0*/  UIADD3 UR5, UPT, UPT, -UR4, URZ, URZ ;  /* 0x000000ff04057290 */ /* 0x000fe2000fffe1ff */
[C-C-:B------:R-:W-:Y:S02]  /*01c0*/  IMAD R9, R3.reuse, 0xd, R0.reuse ;  /* 0x0000000d03097824 */ /* 0x140fe400078e0200 */
[C-C-:B------:R-:W-:Y:S02]  /*01d0*/  IMAD R11, R3.reuse, 0xe, R0.reuse ;  /* 0x0000000e030b7824 */ /* 0x140fe400078e0200 */
[----:B------:R-:W-:-:S02]  /*01e0*/  IMAD R13, R3, 0xf, R0 ;  /* 0x0000000f030d7824 */ /* 0x000fc400078e0200 */
[----:B------:R-:W-:-:S07]  /*01f0*/  IMAD.WIDE.U32 R22, R0, 0x4, RZ ;  /* 0x0000000400167825 */ /* 0x000fce00078e00ff */
.L_x_2:
[C---:B--2---:R-:W-:Y:S01]  /*0200*/  IADD3 R28, P1, PT, R22.reuse, UR14, RZ ;  /* 0x0000000e161c7c10 */ /* 0x044fe2000ff3e0ff */
[----:B------:R-:W2:Y:S01]  /*0210*/  LDC.64 R24, c[0x0][0x388] ;  /* 0x0000e200ff187b82 */ /* 0x000ea20000000a00 */
[----:B------:R-:W-:Y:S02]  /*0220*/  IADD3 R30, P0, PT, R22, UR12, RZ ;  /* 0x0000000c161e7c10 */ /* 0x000fe4000ff1e0ff */
[C---:B------:R-:W-:Y:S02]  /*0230*/  IADD3.X R29, PT, PT, R23.reuse, UR15, RZ, P1, !PT ;  /* 0x0000000f171d7c10 */ /* 0x040fe40008ffe4ff */
[----:B------:R-:W-:-:S03]  /*0240*/  IADD3.X R31, PT, PT, R23, UR13, RZ, P0, !PT ;  /* 0x0000000d171f7c10 */ /* 0x000fc600087fe4ff */
[----:B---3--:R-:W3:Y:S01]  /*0250*/  LDC.64 R26, c[0x0][0x380] ;  /* 0x0000e000ff1a7b82 */ /* 0x008ee20000000a00 */
[----:B0-----:R-:W4:Y:S04]  /*0260*/  LDG.E R29, desc[UR8][R28.64] ;  /* 0x000000081c1d7981 */ /* 0x001f28000c1e1900 */
[----:B------:R-:W4:Y:S01]  /*0270*/  LDG.E R30, desc[UR8][R30.64] ;  /* 0x000000081e1e7981 */ /* 0x000f22000c1e1900 */
[----:B-1----:R-:W-:-:S04]  /*0280*/  IADD3 R32, P0, PT, R22, UR10, RZ ;  /* 0x0000000a16207c10 */ /* 0x002fc8000ff1e0ff */
[----:B------:R-:W-:Y:S01]  /*0290*/  IADD3.X R33, PT, PT, R23, UR11, RZ, P0, !PT ;  /* 0x0000000b17217c10 */ /* 0x000fe200087fe4ff */
[----:B--2---:R-:W-:-:S04]  /*02a0*/  IMAD.WIDE.U32 R34, R15, 0x4, R24 ;  /* 0x000000040f227825 */ /* 0x004fc800078e0018 */
[----:B---3--:R-:W-:Y:S01]  /*02b0*/  IMAD.WIDE.U32 R20, R15, 0x4, R26 ;  /* 0x000000040f147825 */ /* 0x008fe200078e001a */
[----:B----4-:R-:W-:-:S05]  /*02c0*/  IADD3 R17, PT, PT, R30, R29, RZ ;  /* 0x0000001d1e117210 */ /* 0x010fca0007ffe0ff */
[----:B------:R-:W-:Y:S04]  /*02d0*/  STG.E desc[UR8][R32.64], R17 ;  /* 0x0000001120007986 */ /* 0x000fe8000c101908 */
[----:B------:R0:W2:Y:S04]  /*02e0*/  LDG.E R19, desc[UR8][R20.64] ;  /* 0x0000000814137981 */ /* 0x0000a8000c1e1900 */
[----:B------:R-:W2:Y:S01]  /*02f0*/  LDG.E R34, desc[UR8][R34.64] ;  /* 0x0000000822227981 */ /* 0x000ea2000c1e1900 */
[----:B0-----:R-:W0:Y:S01]  /*0300*/  LDC.64 R20, c[0x0][0x390] ;  /* 0x0000e400ff147b82 */ /* 0x001e220000000a00 */
[----:B------:R-:W-:-:S04]  /*0310*/  IMAD.WIDE.U32 R36, R2, 0x4, R26 ;  /* 0x0000000402247825 */ /* 0x000fc800078e001a */
[----:B------:R-:W-:-:S04]  /*0320*/  IMAD.WIDE.U32 R28, R2, 0x4, R24 ;  /* 0x00000004021c7825 */ /* 0x000fc800078e0018 */
[----:B0-----:R-:W-:Y:S01]  /*0330*/  IMAD.WIDE.U32 R30, R15, 0x4, R20 ;  /* 0x000000040f1e7825 */ /* 0x001fe200078e0014 */
[----:B--2---:R-:W-:-:S05]  /*0340*/  IADD3 R19, PT, PT, R19, R34, RZ ;  /* 0x0000002213137210 */ /* 0x004fca0007ffe0ff */
[----:B------:R0:W-:Y:S04]  /*0350*/  STG.E desc[UR8][R30.64], R19 ;  /* 0x000000131e007986 */ /* 0x0001e8000c101908 */
[----:B------:R-:W2:Y:S04]  /*0360*/  LDG.E R36, desc[UR8][R36.64] ;  /* 0x0000000824247981 */ /* 0x000ea8000c1e1900 */
[----:B------:R-:W2:Y:S01]  /*0370*/  LDG.E R29, desc[UR8][R28.64] ;  /* 0x000000081c1d7981 */ /* 0x000ea2000c1e1900 */
[----:B------:R-:W-:-:S04]  /*0380*/  IMAD.WIDE.U32 R34, R4, 0x4, R26 ;  /* 0x0000000404227825 */ /* 0x000fc800078e001a */
[----:B0-----:R-:W-:Y:S01]  /*0390*/  IMAD.WIDE.U32 R30, R2, 0x4, R20 ;  /* 0x00000004021e7825 */ /* 0x001fe200078e0014 */
[----:B--2---:R-:W-:-:S03]  /*03a0*/  IADD3 R17, PT, PT, R36, R29, RZ ;  /* 0x0000001d24117210 */ /* 0x004fc60007ffe0ff */
[C---:B------:R-:W-:Y:S02]  /*03b0*/  IMAD.WIDE.U32 R28, R4.reuse, 0x4, R24 ;  /* 0x00000004041c7825 */ /* 0x040fe400078e0018 */
[----:B------:R0:W-:Y:S04]  /*03c0*/  STG.E desc[UR8][R30.64], R17 ;  /* 0x000000111e007986 */ /* 0x0001e8000c101908 */
[----:B------:R-:W2:Y:S04]  /*03d0*/  LDG.E R34, desc[UR8][R34.64] ;  /* 0x0000000822227981 */ /* 0x000ea8000c1e1900 */
[----:B------:R-:W2:Y:S01]  /*03e0*/  LDG.E R29, desc[UR8][R28.64] ;  /* 0x000000081c1d7981 */ /* 0x000ea2000c1e1900 */
[----:B------:R-:W-:-:S04]  /*03f0*/  IMAD.WIDE.U32 R32, R4, 0x4, R20 ;  /* 0x0000000404207825 */ /* 0x000fc800078e0014 */
[----:B------:R-:W-:Y:S01]  /*0400*/  IMAD.WIDE.U32 R36, R6, 0x4, R26 ;  /* 0x0000000406247825 */ /* 0x000fe200078e001a */
[----:B--2---:R-:W-:-:S03]  /*0410*/  IADD3 R19, PT, PT, R34, R29, RZ ;  /* 0x0000001d22137210 */ /* 0x004fc60007ffe0ff */
[C---:B------:R-:W-:Y:S02]  /*0420*/  IMAD.WIDE.U32 R28, R6.reuse, 0x4, R24 ;  /* 0x00000004061c7825 */ /* 0x040fe400078e0018 */
[----:B------:R1:W-:Y:S04]  /*0430*/  STG.E desc[UR8][R32.64], R19 ;  /* 0x0000001320007986 */ /* 0x0003e8000c101908 */
[----:B------:R-:W2:Y:S04]  /*0440*/  LDG.E R36, desc[UR8][R36.64] ;  /* 0x0000000824247981 */ /* 0x000ea8000c1e1900 */
[----:B------:R-:W2:Y:S01]  /*0450*/  LDG.E R29, desc[UR8][R28.64] ;  /* 0x000000081c1d7981 */ /* 0x000ea2000c1e1900 */
[----:B0-----:R-:W-:-:S04]  /*0460*/  IMAD.WIDE.U32 R30, R6, 0x4, R20 ;  /* 0x00000004061e7825 */ /* 0x001fc800078e0014 */
[----:B------:R-:W-:-:S04]  /*0470*/  IMAD.WIDE.U32 R34, R8, 0x4, R26 ;  /* 0x0000000408227825 */ /* 0x000fc800078e001a */
[----:B-1----:R-:W-:Y:S01]  /*0480*/  IMAD.WIDE.U32 R32, R8, 0x4, R24 ;  /* 0x0000000408207825 */ /* 0x002fe200078e0018 */
[----:B--2---:R-:W-:-:S05]  /*0490*/  IADD3 R17, PT, PT, R36, R29, RZ ;  /* 0x0000001d24117210 */ /* 0x004fca0007ffe0ff */
[----:B------:R0:W-:Y:S04]  /*04a0*/  STG.E desc[UR8][R30.64], R17 ;  /* 0x000000111e007986 */ /* 0x0001e8000c101908 */
[----:B------:R-:W2:Y:S04]  /*04b0*/  LDG.E R34, desc[UR8][R34.64] ;  /* 0x0000000822227981 */ /* 0x000ea8000c1e1900 */
[----:B------:R-:W2:Y:S01]  /*04c0*/  LDG.E R29, desc[UR8][R32.64] ;  /* 0x00000008201d7981 */ /* 0x000ea2000c1e1900 */
[----:B------:R-:W-:-:S04]  /*04d0*/  IMAD.WIDE.U32 R36, R10, 0x4, R26 ;  /* 0x000000040a247825 */ /* 0x000fc800078e001a */
[----:B0-----:R-:W-:Y:S01]  /*04e0*/  IMAD.WIDE.U32 R30, R8, 0x4, R20 ;  /* 0x00000004081e7825 */ /* 0x001fe200078e0014 */
[----:B--2---:R-:W-:-:S03]  /*04f0*/  IADD3 R19, PT, PT, R34, R29, RZ ;  /* 0x0000001d22137210 */ /* 0x004fc60007ffe0ff */
[----:B------:R-:W-:Y:S02]  /*0500*/  IMAD.WIDE.U32 R28, R10, 0x4, R24 ;  /* 0x000000040a1c7825 */ /* 0x000fe400078e0018 */
[----:B------:R0:W-:Y:S04]  /*0510*/  STG.E desc[UR8][R30.64], R19 ;  /* 0x000000131e007986 */ /* 0x0001e8000c101908 */
[----:B------:R-:W2:Y:S04]  /*0520*/  LDG.E R36, desc[UR8][R36.64] ;  /* 0x0000000824247981 */ /* 0x000ea8000c1e1900 */
[----:B------:R1:W2:Y:S01]  /*0530*/  LDG.E R33, desc[UR8][R28.64] ;  /* 0x000000081c217981 */ /* 0x0002a2000c1e1900 */
[----:B------:R-:W-:-:S04]  /*0540*/  IMAD.WIDE.U32 R34, R12, 0x4, R26 ;  /* 0x000000040c227825 */ /* 0x000fc800078e001a */
[----:B-1----:R-:W-:Y:S01]  /*0550*/  IMAD.WIDE.U32 R28, R10, 0x4, R20 ;  /* 0x000000040a1c7825 */ /* 0x002fe200078e0014 */
        /* <DEDUP_REMOVED lines=11> */
[----:B------:R1:W2:Y:S01]  /*0610*/  LDG.E R33, desc[UR8][R28.64] ;  /* 0x000000081c217981 */ /* 0x0002a2000c1e1900 */
[----:B------:R-:W-:-:S04]  /*0620*/  IMAD.WIDE.U32 R34, R16, 0x4, R26 ;  /* 0x0000000410227825 */ /* 0x000fc800078e001a */
[----:B0-----:R-:W-:-:S04]  /*0630*/  IMAD.WIDE.U32 R30, R14, 0x4, R20 ;  /* 0x000000040e1e7825 */ /* 0x001fc800078e0014 */
[----:B-1----:R-:W-:Y:S01]  /*0640*/  IMAD.WIDE.U32 R28, R16, 0x4, R24 ;  /* 0x00000004101c7825 */ /* 0x002fe200078e0018 */
[----:B--2---:R-:W-:-:S05]  /*0650*/  IADD3 R17, PT, PT, R36, R33, RZ ;  /* 0x0000002124117210 */ /* 0x004fca0007ffe0ff */
        /* <DEDUP_REMOVED lines=24> */
[----:B0-----:R-:W-:-:S04]  /*07e0*/  IMAD.WIDE.U32 R30, R9, 0x4, R26 ;  /* 0x00000004091e7825 */ /* 0x001fc800078e001a */
[----:B-1----:R-:W-:Y:S01]  /*07f0*/  IMAD.WIDE.U32 R28, R7, 0x4, R20 ;  /* 0x00000004071c7825 */ /* 0x002fe200078e0014 */
[----:B--2---:R-:W-:-:S03]  /*0800*/  IADD3 R17, PT, PT, R36, R33, RZ ;  /* 0x0000002124117210 */ /* 0x004fc60007ffe0ff */
[C---:B------:R-:W-:Y:S02]  /*0810*/  IMAD.WIDE.U32 R32, R9.reuse, 0x4, R24 ;  /* 0x0000000409207825 */ /* 0x040fe400078e0018 */
[----:B------:R0:W-:Y:S04]  /*0820*/  STG.E desc[UR8][R28.64], R17 ;  /* 0x000000111c007986 */ /* 0x0001e8000c101908 */
[----:B------:R1:W2:Y:S04]  /*0830*/  LDG.E R36, desc[UR8][R30.64] ;  /* 0x000000081e247981 */ /* 0x0002a8000c1e1900 */
[----:B------:R-:W2:Y:S01]  /*0840*/  LDG.E R33, desc[UR8][R32.64] ;  /* 0x0000000820217981 */ /* 0x000ea2000c1e1900 */
[----:B------:R-:W-:-:S04]  /*0850*/  IMAD.WIDE.U32 R34, R9, 0x4, R20 ;  /* 0x0000000409227825 */ /* 0x000fc800078e0014 */
[----:B-1----:R-:W-:Y:S01]  /*0860*/  IMAD.WIDE.U32 R30, R11, 0x4, R24 ;  /* 0x000000040b1e7825 */ /* 0x002fe200078e0018 */
[----:B--2---:R-:W-:-:S03]  /*0870*/  IADD3 R19, PT, PT, R36, R33, RZ ;  /* 0x0000002124137210 */ /* 0x004fc60007ffe0ff */
[C---:B------:R-:W-:Y:S02]  /*0880*/  IMAD.WIDE.U32 R36, R11.reuse, 0x4, R26 ;  /* 0x000000040b247825 */ /* 0x040fe400078e001a */
[----:B------:R1:W-:Y:S04]  /*0890*/  STG.E desc[UR8][R34.64], R19 ;  /* 0x0000001322007986 */ /* 0x0003e8000c101908 */
[----:B------:R-:W0:Y:S04]  /*08a0*/  LDG.E R36, desc[UR8][R36.64] ;  /* 0x0000000824247981 */ /* 0x000e28000c1e1900 */
[----:B------:R-:W0:Y:S01]  /*08b0*/  LDG.E R31, desc[UR8][R30.64] ;  /* 0x000000081e1f7981 */ /* 0x000e22000c1e1900 */
[----:B------:R-:W-:-:S04]  /*08c0*/  IMAD.WIDE.U32 R32, R11, 0x4, R20 ;  /* 0x000000040b207825 */ /* 0x000fc800078e0014 */
[----:B------:R-:W-:-:S04]  /*08d0*/  IMAD.WIDE.U32 R26, R13, 0x4, R26 ;  /* 0x000000040d1a7825 */ /* 0x000fc800078e001a */
[----:B------:R-:W-:Y:S01]  /*08e0*/  IMAD.WIDE.U32 R24, R13, 0x4, R24 ;  /* 0x000000040d187825 */ /* 0x000fe200078e0018 */
[----:B0-----:R-:W-:-:S05]  /*08f0*/  IADD3 R17, PT, PT, R36, R31, RZ ;  /* 0x0000001f24117210 */ /* 0x001fca0007ffe0ff */
[----:B------:R3:W-:Y:S04]  /*0900*/  STG.E desc[UR8][R32.64], R17 ;  /* 0x0000001120007986 */ /* 0x0007e8000c101908 */
[----:B------:R-:W1:Y:S04]  /*0910*/  LDG.E R26, desc[UR8][R26.64] ;  /* 0x000000081a1a7981 */ /* 0x000e68000c1e1900 */
[----:B------:R-:W1:Y:S01]  /*0920*/  LDG.E R25, desc[UR8][R24.64] ;  /* 0x0000000818197981 */ /* 0x000e62000c1e1900 */
[----:B------:R-:W-:Y:S01]  /*0930*/  IMAD.WIDE.U32 R20, R13, 0x4, R20 ;  /* 0x000000040d147825 */ /* 0x000fe200078e0014 */
[----:B------:R-:W-:-:S04]  /*0940*/  UIADD3 UR5, UPT, UPT, UR5, 0x10, URZ ;  /* 0x0000001005057890 */ /* 0x000fc8000fffe0ff */
[----:B------:R-:W-:Y:S01]  /*0950*/  UISETP.NE.AND UP0, UPT, UR5, URZ, UPT ;  /* 0x000000ff0500728c */ /* 0x000fe2000bf05270 */
[C---:B------:R-:W-:Y:S01]  /*0960*/  IMAD.WIDE.U32 R22, R3.reuse, 0x40, R22 ;  /* 0x0000004003167825 */ /* 0x040fe200078e0016 */
[C---:B------:R-:W-:Y:S02]  /*0970*/  LEA R15, R3.reuse, R15, 0x4 ;  /* 0x0000000f030f7211 */ /* 0x040fe400078e20ff */
[C---:B------:R-:W-:Y:S02]  /*0980*/  LEA R2, R3.reuse, R2, 0x4 ;  /* 0x0000000203027211 */ /* 0x040fe400078e20ff */
[C---:B------:R-:W-:Y:S02]  /*0990*/  LEA R4, R3.reuse, R4, 0x4 ;  /* 0x0000000403047211 */ /* 0x040fe400078e20ff */
[C---:B------:R-:W-:Y:S02]  /*09a0*/  LEA R6, R3.reuse, R6, 0x4 ;  /* 0x0000000603067211 */ /* 0x040fe400078e20ff */
[----:B------:R-:W-:-:S02]  /*09b0*/  LEA R8, R3, R8, 0x4 ;  /* 0x0000000803087211 */ /* 0x000fc400078e20ff */
[C---:B------:R-:W-:Y:S02]  /*09c0*/  LEA R10, R3.reuse, R10, 0x4 ;  /* 0x0000000a030a7211 */ /* 0x040fe400078e20ff */
        /* <DEDUP_REMOVED lines=8> */
[----:B------:R-:W-:Y:S02]  /*0a50*/  LEA R13, R3, R13, 0x4 ;  /* 0x0000000d030d7211 */ /* 0x000fe400078e20ff */
[----:B-1----:R-:W-:-:S05]  /*0a60*/  IADD3 R19, PT, PT, R26, R25, RZ ;  /* 0x000000191a137210 */ /* 0x002fca0007ffe0ff */
[----:B------:R3:W-:Y:S01]  /*0a70*/  STG.E desc[UR8][R20.64], R19 ;  /* 0x0000001314007986 */ /* 0x0007e2000c101908 */
[----:B------:R-:W-:Y:S05]  /*0a80*/  BRA.U UP0, `(.L_x_2) ;  /* 0xfffffff500dc7547 */ /* 0x000fea000b83ffff */
.L_x_1:
[----:B------:R-:W-:-:S06]  /*0a90*/  ULOP3.LUT UP0, UR5, UR7, 0xf, URZ, 0xc0, !UPT ;  /* 0x0000000f07057892 */ /* 0x000fcc000f80c0ff */
[----:B------:R-:W-:-:S13]  /*0aa0*/  PLOP3.LUT P0, PT, PT, PT, UP0, 0x80, 0x8 ;  /* 0x000000000008781c */ /* 0x000fda0003f0f008 */
[----:B0-----:R-:W-:Y:S05]  /*0ab0*/  @!P0 EXIT ;  /* 0x000000000000894d */ /* 0x001fea0003800000 */
[----:B------:R-:W-:Y:S02]  /*0ac0*/  UISETP.GE.U32.AND UP0, UPT, UR5, 0x8, UPT ;  /* 0x000000080500788c */ /* 0x000fe4000bf06070 */
[----:B------:R-:W-:-:S06]  /*0ad0*/  ULOP3.LUT UR6, UR7, 0x7, URZ, 0xc0, !UPT ;  /* 0x0000000707067892 */ /* 0x000fcc000f8ec0ff */
[----:B------:R-:W-:Y:S01]  /*0ae0*/  ISETP.NE.AND P0, PT, RZ, UR6, PT ;  /* 0x00000006ff007c0c */ /* 0x000fe2000bf05270 */
[----:B------:R-:W-:-:S12]  /*0af0*/  BRA.U !UP0, `(.L_x_3) ;  /* 0x0000000508107547 */ /* 0x000fd8000b800000 */
[----:B------:R-:W0:Y:S01]  /*0b00*/  LDC.64 R6, c[0x0][0x380] ;  /* 0x0000e000ff067b82 */ /* 0x000e220000000a00 */
[----:B------:R-:W-:-:S07]  /*0b10*/  IMAD R15, R3, UR4, R0 ;  /* 0x00000004030f7c24 */ /* 0x000fce000f8e0200 */
[----:B------:R-:W1:Y:S08]  /*0b20*/  LDC.64 R4, c[0x0][0x388] ;  /* 0x0000e200ff047b82 */ /* 0x000e700000000a00 */
[----:B------:R-:W2:Y:S01]  /*0b30*/  LDC.64 R8, c[0x0][0x390] ;  /* 0x0000e400ff087b82 */ /* 0x000ea20000000a00 */
[----:B0-----:R-:W-:-:S06]  /*0b40*/  IMAD.WIDE.U32 R10, R15, 0x4, R6 ;  /* 0x000000040f0a7825 */ /* 0x001fcc00078e0006 */
[----:B------:R-:W4:Y:S01]  /*0b50*/  LDG.E R10, desc[UR8][R10.64] ;  /* 0x000000080a0a7981 */ /* 0x000f22000c1e1900 */
[----:B-1----:R-:W-:-:S06]  /*0b60*/  IMAD.WIDE.U32 R12, R15, 0x4, R4 ;  /* 0x000000040f0c7825 */ /* 0x002fcc00078e0004 */
[----:B------:R-:W4:Y:S01]  /*0b70*/  LDG.E R13, desc[UR8][R12.64] ;  /* 0x000000080c0d7981 */ /* 0x000f22000c1e1900 */
[C---:B---3--:R-:W-:Y:S01]  /*0b80*/  IADD3 R21, PT, PT, R15.reuse, R3, RZ ;  /* 0x000000030f157210 */ /* 0x048fe20007ffe0ff */
[----:B--2---:R-:W-:-:S04]  /*0b90*/  IMAD.WIDE.U32 R14, R15, 0x4, R8 ;  /* 0x000000040f0e7825 */ /* 0x004fc800078e0008 */
[----:B------:R-:W-:-:S04]  /*0ba0*/  IMAD.WIDE.U32 R16, R21, 0x4, R6 ;  /* 0x0000000415107825 */ /* 0x000fc800078e0006 */
[----:B------:R-:W-:Y:S01]  /*0bb0*/  IMAD.WIDE.U32 R18, R21, 0x4, R4 ;  /* 0x0000000415127825 */ /* 0x000fe200078e0004 */
[----:B----4-:R-:W-:-:S05]  /*0bc0*/  IADD3 R23, PT, PT, R10, R13, RZ ;  /* 0x0000000d0a177210 */ /* 0x010fca0007ffe0ff */
[----:B------:R0:W-:Y:S04]  /*0bd0*/  STG.E desc[UR8][R14.64], R23 ;  /* 0x000000170e007986 */ /* 0x0001e8000c101908 */
[----:B------:R-:W2:Y:S04]  /*0be0*/  LDG.E R16, desc[UR8][R16.64] ;  /* 0x0000000810107981 */ /* 0x000ea8000c1e1900 */
[----:B------:R-:W2:Y:S01]  /*0bf0*/  LDG.E R19, desc[UR8][R18.64] ;  /* 0x0000000812137981 */ /* 0x000ea2000c1e1900 */
[C---:B------:R-:W-:Y:S01]  /*0c00*/  IADD3 R27, PT, PT, R21.reuse, R3, RZ ;  /* 0x00000003151b7210 */ /* 0x040fe20007ffe0ff */
[----:B------:R-:W-:-:S04]  /*0c10*/  IMAD.WIDE.U32 R10, R21, 0x4, R8 ;  /* 0x00000004150a7825 */ /* 0x000fc800078e0008 */
[----:B------:R-:W-:-:S04]  /*0c20*/  IMAD.WIDE.U32 R12, R27, 0x4, R6 ;  /* 0x000000041b0c7825 */ /* 0x000fc800078e0006 */
[----:B------:R-:W-:Y:S01]  /*0c30*/  IMAD.WIDE.U32 R20, R27, 0x4, R4 ;  /* 0x000000041b147825 */ /* 0x000fe200078e0004 */
[----:B--2---:R-:W-:-:S05]  /*0c40*/  IADD3 R25, PT, PT, R16, R19, RZ ;  /* 0x0000001310197210 */ /* 0x004fca0007ffe0ff */
[----:B------:R1:W-:Y:S04]  /*0c50*/  STG.E desc[UR8][R10.64], R25 ;  /* 0x000000190a007986 */ /* 0x0003e8000c101908 */
[----:B------:R-:W2:Y:S04]  /*0c60*/  LDG.E R12, desc[UR8][R12.64] ;  /* 0x000000080c0c7981 */ /* 0x000ea8000c1e1900 */
[----:B------:R-:W2:Y:S01]  /*0c70*/  LDG.E R21, desc[UR8][R20.64] ;  /* 0x0000000814157981 */ /* 0x000ea2000c1e1900 */
[C---:B------:R-:W-:Y:S01]  /*0c80*/  IADD3 R29, PT, PT, R27.reuse, R3, RZ ;  /* 0x000000031b1d7210 */ /* 0x040fe20007ffe0ff */
[----:B0-----:R-:W-:-:S04]  /*0c90*/  IMAD.WIDE.U32 R14, R27, 0x4, R8 ;  /* 0x000000041b0e7825 */ /* 0x001fc800078e0008 */
[----:B------:R-:W-:-:S04]  /*0ca0*/  IMAD.WIDE.U32 R16, R29, 0x4, R6 ;  /* 0x000000041d107825 */ /* 0x000fc800078e0006 */
[----:B------:R-:W-:Y:S01]  /*0cb0*/  IMAD.WIDE.U32 R18, R29, 0x4, R4 ;  /* 0x000000041d127825 */ /* 0x000fe200078e0004 */
[----:B--2---:R-:W-:-:S05]  /*0cc0*/  IADD3 R23, PT, PT, R12, R21, RZ ;  /* 0x000000150c177210 */ /* 0x004fca0007ffe0ff */
[----:B------:R0:W-:Y:S04]  /*0cd0*/  STG.E desc[UR8][R14.64], R23 ;  /* 0x000000170e007986 */ /* 0x0001e8000c101908 */
[----:B------:R-:W2:Y:S04]  /*0ce0*/  LDG.E R16, desc[UR8][R16.64] ;  /* 0x0000000810107981 */ /* 0x000ea8000c1e1900 */
[----:B------:R-:W2:Y:S01]  /*0cf0*/  LDG.E R19, desc[UR8][R18.64] ;  /* 0x0000000812137981 */ /* 0x000ea2000c1e1900 */
[C---:B------:R-:W-:Y:S01]  /*0d00*/  IADD3 R27, PT, PT, R29.reuse, R3, RZ ;  /* 0x000000031d1b7210 */ /* 0x040fe20007ffe0ff */
[----:B-1----:R-:W-:-:S04]  /*0d10*/  IMAD.WIDE.U32 R10, R29, 0x4, R8 ;  /* 0x000000041d0a7825 */ /* 0x002fc800078e0008 */
        /* <DEDUP_REMOVED lines=22> */
[C---:B0-----:R-:W-:Y:S01]  /*0e80*/  IADD3 R23, PT, PT, R27.reuse, R3, RZ ;  /* 0x000000031b177210 */ /* 0x041fe20007ffe0ff */
[----:B------:R-:W-:-:S04]  /*0e90*/  IMAD.WIDE.U32 R14, R27, 0x4, R8 ;  /* 0x000000041b0e7825 */ /* 0x000fc800078e0008 */
[----:B------:R-:W-:-:S04]  /*0ea0*/  IMAD.WIDE.U32 R6, R23, 0x4, R6 ;  /* 0x0000000417067825 */ /* 0x000fc800078e0006 */
[----:B------:R-:W-:Y:S01]  /*0eb0*/  IMAD.WIDE.U32 R4, R23, 0x4, R4 ;  /* 0x0000000417047825 */ /* 0x000fe200078e0004 */
[----:B--2---:R-:W-:-:S05]  /*0ec0*/  IADD3 R17, PT, PT, R12, R21, RZ ;  /* 0x000000150c117210 */ /* 0x004fca0007ffe0ff */
[----:B------:R0:W-:Y:S04]  /*0ed0*/  STG.E desc[UR8][R14.64], R17 ;  /* 0x000000110e007986 */ /* 0x0001e8000c101908 */
[----:B------:R-:W1:Y:S04]  /*0ee0*/  LDG.E R6, desc[UR8][R6.64] ;  /* 0x0000000806067981 */ /* 0x000e68000c1e1900 */
[----:B------:R-:W1:Y:S01]  /*0ef0*/  LDG.E R5, desc[UR8][R4.64] ;  /* 0x0000000804057981 */ /* 0x000e62000c1e1900 */
[----:B------:R-:W-:Y:S01]  /*0f00*/  IMAD.WIDE.U32 R8, R23, 0x4, R8 ;  /* 0x0000000417087825 */ /* 0x000fe200078e0008 */
[----:B------:R-:W-:Y:S01]  /*0f10*/  UIADD3 UR4, UPT, UPT, UR4, 0x8, URZ ;  /* 0x0000000804047890 */ /* 0x000fe2000fffe0ff */
[----:B-1----:R-:W-:-:S05]  /*0f20*/  IADD3 R11, PT, PT, R6, R5, RZ ;  /* 0x00000005060b7210 */ /* 0x002fca0007ffe0ff */
[----:B------:R0:W-:Y:S06]  /*0f30*/  STG.E desc[UR8][R8.64], R11 ;  /* 0x0000000b08007986 */ /* 0x0001ec000c101908 */
.L_x_3:
[----:B------:R-:W-:Y:S05]  /*0f40*/  @!P0 EXIT ;  /* 0x000000000000894d */ /* 0x000fea0003800000 */
[----:B------:R-:W-:Y:S02]  /*0f50*/  UISETP.GE.U32.AND UP0, UPT, UR6, 0x4, UPT ;  /* 0x000000040600788c */ /* 0x000fe4000bf06070 */
[----:B------:R-:W-:-:S06]  /*0f60*/  ULOP3.LUT UR5, UR7, 0x3, URZ, 0xc0, !UPT ;  /* 0x0000000307057892 */ /* 0x000fcc000f8ec0ff */
[----:B------:R-:W-:Y:S01]  /*0f70*/  ISETP.NE.AND P0, PT, RZ, UR5, PT ;  /* 0x00000005ff007c0c */ /* 0x000fe2000bf05270 */
[----:B------:R-:W-:-:S12]  /*0f80*/  BRA.U !UP0, `(.L_x_4) ;  /* 0x0000000108907547 */ /* 0x000fd8000b800000 */
[----:B0-----:R-:W0:Y:S01]  /*0f90*/  LDC.64 R8, c[0x0][0x380] ;  /* 0x0000e000ff087b82 */ /* 0x001e220000000a00 */
        /* <DEDUP_REMOVED lines=35> */
.L_x_4:
[----:B------:R-:W-:Y:S05]  /*11d0*/  @!P0 EXIT ;  /* 0x000000000000894d */ /* 0x000fea0003800000 */
[----:B------:R-:W-:Y:S01]  /*11e0*/  IMAD R0, R3, UR4, R0 ;  /* 0x0000000403007c24 */ /* 0x000fe2000f8e0200 */
[----:B------:R-:W1:Y:S03]  /*11f0*/  LDCU.64 UR6, c[0x0][0x390] ;  /* 0x00007200ff0677ac */ /* 0x000e660008000a00 */
[----:B------:R-:W-:Y:S01]  /*1200*/  IMAD.WIDE.U32 R4, R0, 0x4, RZ ;  /* 0x0000000400047825 */ /* 0x000fe200078e00ff */
[----:B------:R-:W4:Y:S01]  /*1210*/  LDCU.128 UR12, c[0x0][0x380] ;  /* 0x00007000ff0c77ac */ /* 0x000f220008000c00 */
[----:B------:R-:W-:-:S12]  /*1220*/  UIADD3 UR5, UPT, UPT, -UR5, URZ, URZ ;  /* 0x000000ff05057290 */ /* 0x000fd8000fffe1ff */
.L_x_5:
[C---:B0---4-:R-:W-:Y:S02]  /*1230*/  IADD3 R8, P1, PT, R4.reuse, UR14, RZ ;  /* 0x0000000e04087c10 */ /* 0x051fe4000ff3e0ff */
[----:B--2---:R-:W-:Y:S02]  /*1240*/  IADD3 R6, P0, PT, R4, UR12, RZ ;  /* 0x0000000c04067c10 */ /* 0x004fe4000ff1e0ff */
[C---:B------:R-:W-:Y:S02]  /*1250*/  IADD3.X R9, PT, PT, R5.reuse, UR15, RZ, P1, !PT ;  /* 0x0000000f05097c10 */ /* 0x040fe40008ffe4ff */
[----:B------:R-:W-:-:S04]  /*1260*/  IADD3.X R7, PT, PT, R5, UR13, RZ, P0, !PT ;  /* 0x0000000d05077c10 */ /* 0x000fc800087fe4ff */
[----:B------:R-:W2:Y:S04]  /*1270*/  LDG.E R9, desc[UR8][R8.64] ;  /* 0x0000000808097981 */ /* 0x000ea8000c1e1900 */
[----:B------:R-:W2:Y:S01]  /*1280*/  LDG.E R6, desc[UR8][R6.64] ;  /* 0x0000000806067981 */ /* 0x000ea2000c1e1900 */
[----:B-1----:R-:W-:-:S04]  /*1290*/  IADD3 R10, P0, PT, R4, UR6, RZ ;  /* 0x00000006040a7c10 */ /* 0x002fc8000ff1e0ff */
[----:B------:R-:W-:Y:S01]  /*12a0*/  IADD3.X R11, PT, PT, R5, UR7, RZ, P0, !PT ;  /* 0x00000007050b7c10 */ /* 0x000fe200087fe4ff */
[----:B------:R-:W-:-:S04]  /*12b0*/  UIADD3 UR5, UPT, UPT, UR5, 0x1, URZ ;  /* 0x0000000105057890 */ /* 0x000fc8000fffe0ff */
[----:B------:R-:W-:Y:S01]  /*12c0*/  UISETP.NE.AND UP0, UPT, UR5, URZ, UPT ;  /* 0x000000ff0500728c */ /* 0x000fe2000bf05270 */
[----:B------:R-:W-:Y:S01]  /*12d0*/  IMAD.WIDE.U32 R4, R3, 0x4, R4 ;  /* 0x0000000403047825 */ /* 0x000fe200078e0004 */
[----:B--2---:R-:W-:-:S05]  /*12e0*/  IADD3 R13, PT, PT, R6, R9, RZ ;  /* 0x00000009060d7210 */ /* 0x004fca0007ffe0ff */
[----:B------:R0:W-:Y:S02]  /*12f0*/  STG.E desc[UR8][R10.64], R13 ;  /* 0x0000000d0a007986 */ /* 0x0001e4000c101908 */
[----:B------:R-:W-:Y:S05]  /*1300*/  BRA.U UP0, `(.L_x_5) ;  /* 0xfffffffd00c87547 */ /* 0x000fea000b83ffff */
[----:B------:R-:W-:Y:S05]  /*1310*/  EXIT ;  /* 0x000000000000794d */ /* 0x000fea0003800000 */
.L_x_6:
        /* <DEDUP_REMOVED lines=14> */
.L_x_14:


//--------------------- .text._Z9addRowisePiS_S_i --------------------------
	.section	.text._Z9addRowisePiS_S_i,"ax",@progbits
	.align	128
        .global         _Z9addRowisePiS_S_i
        .type           _Z9addRowisePiS_S_i,@function
        .size           _Z9addRowisePiS_S_i,(.L_x_15 - _Z9addRowisePiS_S_i)
        .other          _Z9addRowisePiS_S_i,@"STO_CUDA_ENTRY STV_DEFAULT"
_Z9addRowisePiS_S_i:
.text._Z9addRowisePiS_S_i:
[----:B------:R-:W-:Y:S01]  /*0000*/  LDC R1, c[0x0][0x37c] ;  /* 0x0000df00ff017b82 */ /* 0x000fe20000000800 */
[----:B------:R-:W0:Y:S07]  /*0010*/  S2R R3, SR_TID.X ;  /* 0x0000000000037919 */ /* 0x000e2e0000002100 */
[----:B------:R-:W1:Y:S01]  /*0020*/  LDC R2, c[0x0][0x398] ;  /* 0x0000e600ff027b82 */ /* 0x000e620000000800 */
[----:B------:R-:W0:Y:S01]  /*0030*/  LDCU UR4, c[0x0][0x360] ;  /* 0x00006c00ff0477ac */ /* 0x000e220008000800 */
[----:B-1----:R-:W-:-:S04]  /*0040*/  ISETP.GE.AND P0, PT, R2, 0x1, PT ;  /* 0x000000010200780c */ /* 0x002fc80003f06270 */
[----:B0-----:R-:W-:-:S13]  /*0050*/  ISETP.GE.U32.OR P0, PT, R3, UR4, !P0 ;  /* 0x0000000403007c0c */ /* 0x001fda000c706470 */
[----:B------:R-:W-:Y:S05]  /*0060*/  @P0 EXIT ;  /* 0x000000000000094d */ /* 0x000fea0003800000 */
[C---:B------:R-:W-:Y:S01]  /*0070*/  ISETP.GE.U32.AND P1, PT, R2.reuse, 0x10, PT ;  /* 0x000000100200780c */ /* 0x040fe20003f26070 */
[----:B------:R-:W0:Y:S01]  /*0080*/  LDCU.64 UR4, c[0x0][0x358] ;  /* 0x00006b00ff0477ac */ /* 0x000e220008000a00 */
[----:B------:R-:W-:Y:S01]  /*0090*/  LOP3.LUT R14, R2, 0xf, RZ, 0xc0, !PT ;  /* 0x0000000f020e7812 */ /* 0x000fe200078ec0ff */
[----:B------:R-:W-:Y:S02]  /*00a0*/  IMAD R0, R3, R2, RZ ;  /* 0x0000000203007224 */ /* 0x000fe400078e02ff */
[----:B------:R-:W-:Y:S01]  /*00b0*/  IMAD.MOV.U32 R3, RZ, RZ, RZ ;  /* 0x000000ffff037224 */ /* 0x000fe200078e00ff */
[----:B------:R-:W-:-:S07]  /*00c0*/  ISETP.NE.AND P0, PT, R14, RZ, PT ;  /* 0x000000ff0e00720c */ /* 0x000fce0003f05270 */
[----:B------:R-:W-:Y:S06]  /*00d0*/  @!P1 BRA `(.L_x_7) ;  /* 0x0000000400689947 */ /* 0x000fec0003800000 */
[----:B------:R-:W1:Y:S01]  /*00e0*/  LDCU.128 UR8, c[0x0][0x380] ;  /* 0x00007000ff0877ac */ /* 0x000e620008000c00 */
[----:B------:R-:W-:Y:S01]  /*00f0*/  IMAD.MOV.U32 R4, RZ, RZ, 0x20 ;  /* 0x00000020ff047424 */ /* 0x000fe200078e00ff */
[----:B------:R-:W-:Y:S01]  /*0100*/  LOP3.LUT R3, R2, 0x7ffffff0, RZ, 0xc0, !PT ;  /* 0x7ffffff002037812 */ /* 0x000fe200078ec0ff */
[----:B------:R-:W-:Y:S01]  /*0110*/  IMAD.MOV.U32 R5, RZ, RZ, 0x0 ;  /* 0x00000000ff057424 */ /* 0x000fe200078e00ff */
[----:B------:R-:W2:Y:S02]  /*0120*/  LDCU.64 UR6, c[0x0][0x390] ;  /* 0x00007200ff0677ac */ /* 0x000ea40008000a00 */
[----:B------:R-:W-:Y:S01]  /*0130*/  IADD3 R10, PT, PT, -R3, RZ, RZ ;  /* 0x000000ff030a7210 */ /* 0x000fe20007ffe1ff */
[----:B------:R-:W-:-:S03]  /*0140*/  IMAD.WIDE.U32 R4, R0, 0x4, R4 ;  /* 0x0000000400047825 */ /* 0x000fc600078e0004 */
[C---:B-1----:R-:W-:Y:S02]  /*0150*/  IADD3 R11, P2, PT, R4.reuse, UR10, RZ ;  /* 0x0000000a040b7c10 */ /* 0x042fe4000ff5e0ff */
[C---:B------:R-:W-:Y:S02]  /*0160*/  IADD3 R6, P3, PT, R4.reuse, UR8, RZ ;  /* 0x0000000804067c10 */ /* 0x040fe4000ff7e0ff */
[----:B--2---:R-:W-:Y:S02]  /*0170*/  IADD3 R13, P1, PT, R4, UR6, RZ ;  /* 0x00000006040d7c10 */ /* 0x004fe4000ff3e0ff */
[C---:B------:R-:W-:Y:S02]  /*0180*/  IADD3.X R12, PT, PT, R5.reuse, UR11, RZ, P2, !PT ;  /* 0x0000000b050c7c10 */ /* 0x040fe400097fe4ff */
[C---:B------:R-:W-:Y:S02]  /*0190*/  IADD3.X R16, PT, PT, R5.reuse, UR7, RZ, P1, !PT ;  /* 0x0000000705107c10 */ /* 0x040fe40008ffe4ff */
[----:B------:R-:W-:-:S07]  /*01a0*/  IADD3.X R7, PT, PT, R5, UR9, RZ, P3, !PT ;  /* 0x0000000905077c10 */ /* 0x000fce0009ffe4ff */
.L_x_8:
[----:B------:R-:W-:Y:S01]  /*01b0*/  IMAD.MOV.U32 R4, RZ, RZ, R11 ;  /* 0x000000ffff047224 */ /* 0x000fe200078e000b */
[----:B01----:R-:W2:Y:S01]  /*01c0*/  LDG.E R8, desc[UR4][R6.64+-0x20] ;  /* 0xffffe00406087981 */ /* 0x003ea2000c1e1900 */
[----:B------:R-:W-:-:S05]  /*01d0*/  IMAD.MOV.U32 R5, RZ, RZ, R12 ;  /* 0x000000ffff057224 */ /* 0x000fca00078e000c */
[----:B------:R-:W2:Y:S02]  /*01e0*/  LDG.E R9, desc[UR4][R4.64+-0x20] ;  /* 0xffffe00404097981 */ /* 0x000ea4000c1e1900 */
[----:B--2---:R-:W-:Y:S01]  /*01f0*/  IMAD.IADD R11, R8, 0x1, R9 ;  /* 0x00000001080b7824 */ /* 0x004fe200078e0209 */
[----:B------:R-:W-:Y:S01]  /*0200*/  MOV R8, R13 ;  /* 0x0000000d00087202 */ /* 0x000fe20000000f00 */
[----:B------:R-:W-:-:S05]  /*0210*/  IMAD.MOV.U32 R9, RZ, RZ, R16 ;  /* 0x000000ffff097224 */ /* 0x000fca00078e0010 */
[----:B------:R0:W-:Y:S04]  /*0220*/  STG.E desc[UR4][R8.64+-0x20], R11 ;  /* 0xffffe00b08007986 */ /* 0x0001e8000c101904 */
[----:B------:R-:W2:Y:S04]  /*0230*/  LDG.E R12, desc[UR4][R6.64+-0x1c] ;  /* 0xffffe404060c7981 */ /* 0x000ea8000c1e1900 */
[----:B------:R-:W2:Y:S02]  /*0240*/  LDG.E R13, desc[UR4][R4.64+-0x1c] ;  /* 0xffffe404040d7981 */ /* 0x000ea4000c1e1900 */
[----:B--2---:R-:W-:-:S05]  /*0250*/  IMAD.IADD R13, R12, 0x1, R13 ;  /* 0x000000010c0d7824 */ /* 0x004fca00078e020d */
[----:B------:R1:W-:Y:S04]  /*0260*/  STG.E desc[UR4][R8.64+-0x1c], R13 ;  /* 0xffffe40d08007986 */ /* 0x0003e8000c101904 */
[----:B------:R-:W2:Y:S04]  /*0270*/  LDG.E R12, desc[UR4][R6.64+-0x18] ;  /* 0xffffe804060c7981 */ /* 0x000ea8000c1e1900 */
[----:B------:R-:W2:Y:S02]  /*0280*/  LDG.E R15, desc[UR4][R4.64+-0x18] ;  /* 0xffffe804040f7981 */ /* 0x000ea4000c1e1900 */
[----:B--2---:R-:W-:-:S05]  /*0290*/  IMAD.IADD R15, R12, 0x1, R15 ;  /* 0x000000010c0f7824 */ /* 0x004fca00078e020f */
[----:B------:R2:W-:Y:S04]  /*02a0*/  STG.E desc[UR4][R8.64+-0x18], R15 ;  /* 0xffffe80f08007986 */ /* 0x0005e8000c101904 */
[----:B------:R-:W3:Y:S04]  /*02b0*/  LDG.E R12, desc[UR4][R6.64+-0x14] ;  /* 0xffffec04060c7981 */ /* 0x000ee8000c1e1900 */
[----:B------:R-:W3:Y:S02]  /*02c0*/  LDG.E R17, desc[UR4][R4.64+-0x14] ;  /* 0xffffec0404117981 */ /* 0x000ee4000c1e1900 */
[----:B---3--:R-:W-:-:S05]  /*02d0*/  IADD3 R17, PT, PT, R12, R17, RZ ;  /* 0x000000110c117210 */ /* 0x008fca0007ffe0ff */
[----:B------:R3:W-:Y:S04]  /*02e0*/  STG.E desc[UR4][R8.64+-0x14], R17 ;  /* 0xffffec1108007986 */ /* 0x0007e8000c101904 */
[----:B0-----:R-:W4:Y:S04]  /*02f0*/  LDG.E R11, desc[UR4][R6.64+-0x10] ;  /* 0xfffff004060b7981 */ /* 0x001f28000c1e1900 */
[----:B------:R-:W4:Y:S02]  /*0300*/  LDG.E R12, desc[UR4][R4.64+-0x10] ;  /* 0xfffff004040c7981 */ /* 0x000f24000c1e1900 */
[----:B----4-:R-:W-:-:S05]  /*0310*/  IMAD.IADD R11, R11, 0x1, R12 ;  /* 0x000000010b0b7824 */ /* 0x010fca00078e020c */
[----:B------:R0:W-:Y:S04]  /*0320*/  STG.E desc[UR4][R8.64+-0x10], R11 ;  /* 0xfffff00b08007986 */ /* 0x0001e8000c101904 */
[----:B------:R-:W4:Y:S04]  /*0330*/  LDG.E R12, desc[UR4][R6.64+-0xc] ;  /* 0xfffff404060c7981 */ /* 0x000f28000c1e1900 */
[----:B-1----:R-:W4:Y:S02]  /*0340*/  LDG.E R13, desc[UR4][R4.64+-0xc] ;  /* 0xfffff404040d7981 */ /* 0x002f24000c1e1900 */
[----:B----4-:R-:W-:-:S05]  /*0350*/  IMAD.IADD R13, R12, 0x1, R13 ;  /* 0x000000010c0d7824 */ /* 0x010fca00078e020d */
[----:B------:R1:W-:Y:S04]  /*0360*/  STG.E desc[UR4][R8.64+-0xc], R13 ;  /* 0xfffff40d08007986 */ /* 0x0003e8000c101904 */
[----:B------:R-:W4:Y:S04]  /*0370*/  LDG.E R12, desc[UR4][R6.64+-0x8] ;  /* 0xfffff804060c7981 */ /* 0x000f28000c1e1900 */
[----:B--2---:R-:W4:Y:S02]  /*0380*/  LDG.E R15, desc[UR4][R4.64+-0x8] ;  /* 0xfffff804040f7981 */ /* 0x004f24000c1e1900 */
[----:B----4-:R-:W-:-:S05]  /*0390*/  IMAD.IADD R15, R12, 0x1, R15 ;  /* 0x000000010c0f7824 */ /* 0x010fca00078e020f */
[----:B------:R2:W-:Y:S04]  /*03a0*/  STG.E desc[UR4][R8.64+-0x8], R15 ;  /* 0xfffff80f08007986 */ /* 0x0005e8000c101904 */
[----:B------:R-:W4:Y:S04]  /*03b0*/  LDG.E R12, desc[UR4][R6.64+-0x4] ;  /* 0xfffffc04060c7981 */ /* 0x000f28000c1e1900 */
[----:B---3--:R-:W4:Y:S02]  /*03c0*/  LDG.E R17, desc[UR4][R4.64+-0x4] ;  /* 0xfffffc0404117981 */ /* 0x008f24000c1e1900 */
[----:B----4-:R-:W-:-:S05]  /*03d0*/  IADD3 R17, PT, PT, R12, R17, RZ ;  /* 0x000000110c117210 */ /* 0x010fca0007ffe0ff */
        /* <DEDUP_REMOVED lines=20> */
[----:B------:R-:W-:Y:S04]  /*0520*/  STG.E desc[UR4][R8.64+0x10], R11 ;  /* 0x0000100b08007986 */ /* 0x000fe8000c101904 */
[----:B------:R-:W4:Y:S04]  /*0530*/  LDG.E R12, desc[UR4][R6.64+0x14] ;  /* 0x00001404060c7981 */ /* 0x000f28000c1e1900 */
[----:B-1----:R-:W4:Y:S02]  /*0540*/  LDG.E R13, desc[UR4][R4.64+0x14] ;  /* 0x00001404040d7981 */ /* 0x002f24000c1e1900 */
[----:B----4-:R-:W-:-:S05]  /*0550*/  IMAD.IADD R13, R12, 0x1, R13 ;  /* 0x000000010c0d7824 */ /* 0x010fca00078e020d */
[----:B------:R0:W-:Y:S04]  /*0560*/  STG.E desc[UR4][R8.64+0x14], R13 ;  /* 0x0000140d08007986 */ /* 0x0001e8000c101904 */
[----:B------:R-:W4:Y:S04]  /*0570*/  LDG.E R12, desc[UR4][R6.64+0x18] ;  /* 0x00001804060c7981 */ /* 0x000f28000c1e1900 */
[----:B--2---:R-:W4:Y:S01]  /*0580*/  LDG.E R15, desc[UR4][R4.64+0x18] ;  /* 0x00001804040f7981 */ /* 0x004f22000c1e1900 */
[----:B------:R-:W-:Y:S02]  /*0590*/  VIADD R10, R10, 0x10 ;  /* 0x000000100a0a7836 */ /* 0x000fe40000000000 */
[----:B----4-:R-:W-:-:S05]  /*05a0*/  IMAD.IADD R15, R12, 0x1, R15 ;  /* 0x000000010c0f7824 */ /* 0x010fca00078e020f */
[----:B------:R1:W-:Y:S04]  /*05b0*/  STG.E desc[UR4][R8.64+0x18], R15 ;  /* 0x0000180f08007986 */ /* 0x0003e8000c101904 */
[----:B------:R2:W4:Y:S04]  /*05c0*/  LDG.E R12, desc[UR4][R6.64+0x1c] ;  /* 0x00001c04060c7981 */ /* 0x000528000c1e1900 */
[----:B---3--:R-:W4:Y:S01]  /*05d0*/  LDG.E R17, desc[UR4][R4.64+0x1c] ;  /* 0x00001c0404117981 */ /* 0x008f22000c1e1900 */
[----:B------:R-:W-:Y:S02]  /*05e0*/  ISETP.NE.AND P1, PT, R10, RZ, PT ;  /* 0x000000ff0a00720c */ /* 0x000fe40003f25270 */
[----:B0-----:R-:W-:-:S02]  /*05f0*/  IADD3 R13, P2, PT, R8, 0x40, RZ ;  /* 0x00000040080d7810 */ /* 0x001fc40007f5e0ff */
[----:B------:R-:W-:Y:S02]  /*0600*/  IADD3 R11, P3, PT, R4, 0x40, RZ ;  /* 0x00000040040b7810 */ /* 0x000fe40007f7e0ff */
[----:B--2---:R-:W-:Y:S01]  /*0610*/  IADD3 R6, P4, PT, R6, 0x40, RZ ;  /* 0x0000004006067810 */ /* 0x004fe20007f9e0ff */
[----:B------:R-:W-:-:S03]  /*0620*/  IMAD.X R16, RZ, RZ, R9, P2 ;  /* 0x000000ffff107224 */ /* 0x000fc600010e0609 */
[----:B------:R-:W-:Y:S02]  /*0630*/  IADD3.X R7, PT, PT, RZ, R7, RZ, P4, !PT ;  /* 0x00000007ff077210 */ /* 0x000fe400027fe4ff */
[----:B----4-:R-:W-:Y:S01]  /*0640*/  IADD3 R17, PT, PT, R12, R17, RZ ;  /* 0x000000110c117210 */ /* 0x010fe20007ffe0ff */
[----:B------:R-:W-:-:S04]  /*0650*/  IMAD.X R12, RZ, RZ, R5, P3 ;  /* 0x000000ffff0c7224 */ /* 0x000fc800018e0605 */
[----:B------:R1:W-:Y:S01]  /*0660*/  STG.E desc[UR4][R8.64+0x1c], R17 ;  /* 0x00001c1108007986 */ /* 0x0003e2000c101904 */
[----:B------:R-:W-:Y:S05]  /*0670*/  @P1 BRA `(.L_x_8) ;  /* 0xfffffff800cc1947 */ /* 0x000fea000383ffff */
.L_x_7:
[----:B0-----:R-:W-:Y:S05]  /*0680*/  @!P0 EXIT ;  /* 0x000000000000894d */ /* 0x001fea0003800000 */
[----:B------:R-:W-:Y:S02]  /*0690*/  ISETP.GE.U32.AND P1, PT, R14, 0x8, PT ;  /* 0x000000080e00780c */ /* 0x000fe40003f26070 */
[----:B------:R-:W-:-:S04]  /*06a0*/  LOP3.LUT R16, R2, 0x7, RZ, 0xc0, !PT ;  /* 0x0000000702107812 */ /* 0x000fc800078ec0ff */
[----:B------:R-:W-:-:S07]  /*06b0*/  ISETP.NE.AND P0, PT, R16, RZ, PT ;  /* 0x000000ff1000720c */ /* 0x000fce0003f05270 */
[----:B------:R-:W-:Y:S06]  /*06c0*/  @!P1 BRA `(.L_x_9) ;  /* 0x0000000000d09947 */ /* 0x000fec0003800000 */
[----:B------:R-:W0:Y:S01]  /*06d0*/  LDC.64 R10, c[0x0][0x380] ;  /* 0x0000e000ff0a7b82 */ /* 0x000e220000000a00 */
[C---:B------:R-:W-:Y:S01]  /*06e0*/  IMAD.IADD R5, R0.reuse, 0x1, R3 ;  /* 0x0000000100057824 */ /* 0x040fe200078e0203 */
[----:B------:R-:W2:Y:S06]  /*06f0*/  LDCU.128 UR8, c[0x0][0x380] ;  /* 0x00007000ff0877ac */ /* 0x000eac0008000c00 */
[----:B------:R-:W3:Y:S08]  /*0700*/  LDC.64 R12, c[0x0][0x388] ;  /* 0x0000e200ff0c7b82 */ /* 0x000ef00000000a00 */
[----:B-1----:R-:W1:Y:S01]  /*0710*/  LDC.64 R8, c[0x0][0x390] ;  /* 0x0000e400ff087b82 */ /* 0x002e620000000a00 */
[----:B------:R-:W-:Y:S01]  /*0720*/  IADD3 R17, P1, PT, R0, R3, RZ ;  /* 0x0000000300117210 */ /* 0x000fe20007f3e0ff */
[----:B------:R-:W4:Y:S01]  /*0730*/  LDCU.64 UR6, c[0x0][0x390] ;  /* 0x00007200ff0677ac */ /* 0x000f220008000a00 */
[----:B0-----:R-:W-:-:S06]  /*0740*/  IMAD.WIDE.U32 R10, R5, 0x4, R10 ;  /* 0x00000004050a7825 */ /* 0x001fcc00078e000a */
[----:B------:R-:W5:Y:S01]  /*0750*/  LDG.E R10, desc[UR4][R10.64] ;  /* 0x000000040a0a7981 */ /* 0x000f62000c1e1900 */
[----:B---3--:R-:W-:-:S06]  /*0760*/  IMAD.WIDE.U32 R12, R5, 0x4, R12 ;  /* 0x00000004050c7825 */ /* 0x008fcc00078e000c */
[----:B------:R-:W5:Y:S01]  /*0770*/  LDG.E R13, desc[UR4][R12.64] ;  /* 0x000000040c0d7981 */ /* 0x000f62000c1e1900 */
[----:B------:R-:W-:Y:S02]  /*0780*/  IMAD.X R4, RZ, RZ, RZ, P1 ;  /* 0x000000ffff047224 */ /* 0x000fe400008e06ff */
[----:B------:R-:W-:-:S03]  /*0790*/  IMAD.SHL.U32 R14, R17, 0x4, RZ ;  /* 0x00000004110e7824 */ /* 0x000fc600078e00ff */
[----:B------:R-:W-:Y:S02]  /*07a0*/  SHF.L.U64.HI R17, R17, 0x2, R4 ;  /* 0x0000000211117819 */ /* 0x000fe40000010204 */
[C---:B--2---:R-:W-:Y:S02]  /*07b0*/  IADD3 R6, P1, PT, R14.reuse, UR8, RZ ;  /* 0x000000080e067c10 */ /* 0x044fe4000ff3e0ff */
[----:B------:R-:W-:Y:S02]  /*07c0*/  IADD3 R4, P2, PT, R14, UR10, RZ ;  /* 0x0000000a0e047c10 */ /* 0x000fe4000ff5e0ff */
[----:B------:R-:W-:Y:S02]  /*07d0*/  IADD3.X R7, PT, PT, R17, UR9, RZ, P1, !PT ;  /* 0x0000000911077c10 */ /* 0x000fe40008ffe4ff */
[----:B-----5:R-:W-:Y:S01]  /*07e0*/  IADD3 R15, PT, PT, R10, R13, RZ ;  /* 0x0000000d0a0f7210 */ /* 0x020fe20007ffe0ff */
[----:B-1----:R-:W-:Y:S01]  /*07f0*/  IMAD.WIDE.U32 R10, R5, 0x4, R8 ;  /* 0x00000004050a7825 */ /* 0x002fe200078e0008 */
[----:B------:R-:W-:-:S04]  /*0800*/  IADD3.X R5, PT, PT, R17, UR11, RZ, P2, !PT ;  /* 0x0000000b11057c10 */ /* 0x000fc800097fe4ff */
[----:B------:R0:W-:Y:S04]  /*0810*/  STG.E desc[UR4][R10.64], R15 ;  /* 0x0000000f0a007986 */ /* 0x0001e8000c101904 */
[----:B------:R-:W2:Y:S04]  /*0820*/  LDG.E R12, desc[UR4][R6.64+0x4] ;  /* 0x00000404060c7981 */ /* 0x000ea8000c1e1900 */
[----:B------:R-:W2:Y:S01]  /*0830*/  LDG.E R13, desc[UR4][R4.64+0x4] ;  /* 0x00000404040d7981 */ /* 0x000ea2000c1e1900 */
[----:B----4-:R-:W-:-:S04]  /*0840*/  IADD3 R8, P1, PT, R14, UR6, RZ ;  /* 0x000000060e087c10 */ /* 0x010fc8000ff3e0ff */
[----:B------:R-:W-:Y:S01]  /*0850*/  IADD3.X R9, PT, PT, R17, UR7, RZ, P1, !PT ;  /* 0x0000000711097c10 */ /* 0x000fe20008ffe4ff */
[----:B--2---:R-:W-:-:S05]  /*0860*/  IMAD.IADD R13, R12, 0x1, R13 ;  /* 0x000000010c0d7824 */ /* 0x004fca00078e020d */
[----:B------:R1:W-:Y:S04]  /*0870*/  STG.E desc[UR4][R8.64+0x4], R13 ;  /* 0x0000040d08007986 */ /* 0x0003e8000c101904 */
[----:B------:R-:W2:Y:S04]  /*0880*/  LDG.E R12, desc[UR4][R6.64+0x8] ;  /* 0x00000804060c7981 */ /* 0x000ea8000c1e1900 */
[----:B------:R-:W2:Y:S02]  /*0890*/  LDG.E R17, desc[UR4][R4.64+0x8] ;  /* 0x0000080404117981 */ /* 0x000ea4000c1e1900 */
[----:B--2---:R-:W-:-:S05]  /*08a0*/  IMAD.IADD R17, R12, 0x1, R17 ;  /* 0x000000010c117824 */ /* 0x004fca00078e0211 */
[----:B------:R2:W-:Y:S04]  /*08b0*/  STG.E desc[UR4][R8.64+0x8], R17 ;  /* 0x0000081108007986 */ /* 0x0005e8000c101904 */
[----:B0-----:R-:W3:Y:S04]  /*08c0*/  LDG.E R10, desc[UR4][R6.64+0xc] ;  /* 0x00000c04060a7981 */ /* 0x001ee8000c1e1900 */
[----:B------:R-:W3:Y:S02]  /*08d0*/  LDG.E R11, desc[UR4][R4.64+0xc] ;  /* 0x00000c04040b7981 */ /* 0x000ee4000c1e1900 */
[----:B---3--:R-:W-:-:S05]  /*08e0*/  IMAD.IADD R11, R10, 0x1, R11 ;  /* 0x000000010a0b7824 */ /* 0x008fca00078e020b */
[----:B------:R0:W-:Y:S04]  /*08f0*/  STG.E desc[UR4][R8.64+0xc], R11 ;  /* 0x00000c0b08007986 */ /* 0x0001e8000c101904 */
[----:B------:R-:W3:Y:S04]  /*0900*/  LDG.E R10, desc[UR4][R6.64+0x10] ;  /* 0x00001004060a7981 */ /* 0x000ee8000c1e1900 */
[----:B------:R-:W3:Y:S02]  /*0910*/  LDG.E R15, desc[UR4][R4.64+0x10] ;  /* 0x00001004040f7981 */ /* 0x000ee4000c1e1900 */
[----:B---3--:R-:W-:-:S05]  /*0920*/  IADD3 R15, PT, PT, R10, R15, RZ ;  /* 0x0000000f0a0f7210 */ /* 0x008fca0007ffe0ff */
        /* <DEDUP_REMOVED lines=9> */
[----:B------:R-:W2:Y:S04]  /*09c0*/  LDG.E R10, desc[UR4][R6.64+0x1c] ;  /* 0x00001c04060a7981 */ /* 0x000ea8000c1e1900 */
[----:B0-----:R-:W2:Y:S01]  /*09d0*/  LDG.E R11, desc[UR4][R4.64+0x1c] ;  /* 0x00001c04040b7981 */ /* 0x001ea2000c1e1900 */
[----:B------:R-:W-:Y:S01]  /*09e0*/  VIADD R3, R3, 0x8 ;  /* 0x0000000803037836 */ /* 0x000fe20000000000 */
[----:B--2---:R-:W-:-:S05]  /*09f0*/  IADD3 R11, PT, PT, R10, R11, RZ ;  /* 0x0000000b0a0b7210 */ /* 0x004fca0007ffe0ff */
[----:B------:R3:W-:Y:S02]  /*0a00*/  STG.E desc[UR4][R8.64+0x1c], R11 ;  /* 0x00001c0b08007986 */ /* 0x0007e4000c101904 */
.L_x_9:
[----:B------:R-:W-:Y:S05]  /*0a10*/  @!P0 EXIT ;  /* 0x000000000000894d */ /* 0x000fea0003800000 */
[----:B------:R-:W-:Y:S02]  /*0a20*/  ISETP.GE.U32.AND P1, PT, R16, 0x4, PT ;  /* 0x000000041000780c */ /* 0x000fe40003f26070 */
[----:B------:R-:W-:-:S04]  /*0a30*/  LOP3.LUT R2, R2, 0x3, RZ, 0xc0, !PT ;  /* 0x0000000302027812 */ /* 0x000fc800078ec0ff */
[----:B------:R-:W-:-:S07]  /*0a40*/  ISETP.NE.AND P0, PT, R2, RZ, PT ;  /* 0x000000ff0200720c */ /* 0x000fce0003f05270 */
[----:B------:R-:W-:Y:S06]  /*0a50*/  @!P1 BRA `(.L_x_10) ;  /* 0x0000000000909947 */ /* 0x000fec0003800000 */
[----:B------:R-:W0:Y:S01]  /*0a60*/  LDC.64 R4, c[0x0][0x380] ;  /* 0x0000e000ff047b82 */ /* 0x000e220000000a00 */
[----:B-1-3--:R-:W-:Y:S01]  /*0a70*/  IMAD.IADD R17, R0, 0x1, R3 ;  /* 0x0000000100117824 */ /* 0x00afe200078e0203 */
[----:B------:R-:W1:Y:S01]  /*0a80*/  LDCU.128 UR8, c[0x0][0x380] ;  /* 0x00007000ff0877ac */ /* 0x000e620008000c00 */
[----:B------:R-:W2:Y:S05]  /*0a90*/  LDCU.64 UR6, c[0x0][0x390] ;  /* 0x00007200ff0677ac */ /* 0x000eaa0008000a00 */
[----:B------:R-:W3:Y:S08]  /*0aa0*/  LDC.64 R6, c[0x0][0x388] ;  /* 0x0000e200ff067b82 */ /* 0x000ef00000000a00 */
[----:B------:R-:W4:Y:S01]  /*0ab0*/  LDC.64 R12, c[0x0][0x390] ;  /* 0x0000e400ff0c7b82 */ /* 0x000f220000000a00 */
[----:B0-----:R-:W-:-:S06]  /*0ac0*/  IMAD.WIDE.U32 R8, R17, 0x4, R4 ;  /* 0x0000000411087825 */ /* 0x001fcc00078e0004 */
[----:B------:R-:W5:Y:S01]  /*0ad0*/  LDG.E R8, desc[UR4][R8.64] ;  /* 0x0000000408087981 */ /* 0x000f62000c1e1900 */
[----:B---3--:R-:W-:-:S06]  /*0ae0*/  IMAD.WIDE.U32 R10, R17, 0x4, R6 ;  /* 0x00000004110a7825 */ /* 0x008fcc00078e0006 */
[----:B------:R-:W5:Y:S01]  /*0af0*/  LDG.E R11, desc[UR4][R10.64] ;  /* 0x000000040a0b7981 */ /* 0x000f62000c1e1900 */
[----:B------:R-:W-:-:S04]  /*0b00*/  IADD3 R4, P1, PT, R0, R3, RZ ;  /* 0x0000000300047210 */ /* 0x000fc80007f3e0ff */
[----:B------:R-:W-:Y:S01]  /*0b10*/  IADD3.X R5, PT, PT, RZ, RZ, RZ, P1, !PT ;  /* 0x000000ffff057210 */ /* 0x000fe20000ffe4ff */
[----:B------:R-:W-:-:S03]  /*0b20*/  IMAD.SHL.U32 R16, R4, 0x4, RZ ;  /* 0x0000000404107824 */ /* 0x000fc600078e00ff */
[----:B------:R-:W-:Y:S02]  /*0b30*/  SHF.L.U64.HI R14, R4, 0x2, R5 ;  /* 0x00000002040e7819 */ /* 0x000fe40000010205 */
[C---:B-1----:R-:W-:Y:S02]  /*0b40*/  IADD3 R6, P1, PT, R16.reuse, UR8, RZ ;  /* 0x0000000810067c10 */ /* 0x042fe4000ff3e0ff */
[----:B------:R-:W-:Y:S01]  /*0b50*/  IADD3 R4, P2, PT, R16, UR10, RZ ;  /* 0x0000000a10047c10 */ /* 0x000fe2000ff5e0ff */
[----:B----4-:R-:W-:Y:S01]  /*0b60*/  IMAD.WIDE.U32 R12, R17, 0x4, R12 ;  /* 0x00000004110c7825 */ /* 0x010fe200078e000c */
[C---:B------:R-:W-:Y:S02]  /*0b70*/  IADD3.X R7, PT, PT, R14.reuse, UR9, RZ, P1, !PT ;  /* 0x000000090e077c10 */ /* 0x040fe40008ffe4ff */
[----:B------:R-:W-:Y:S01]  /*0b80*/  IADD3.X R5, PT, PT, R14, UR11, RZ, P2, !PT ;  /* 0x0000000b0e057c10 */ /* 0x000fe200097fe4ff */
[----:B-----5:R-:W-:-:S05]  /*0b90*/  IMAD.IADD R15, R8, 0x1, R11 ;  /* 0x00000001080f7824 */ /* 0x020fca00078e020b */
[----:B------:R0:W-:Y:S04]  /*0ba0*/  STG.E desc[UR4][R12.64], R15 ;  /* 0x0000000f0c007986 */ /* 0x0001e8000c101904 */
[----:B------:R-:W3:Y:S04]  /*0bb0*/  LDG.E R10, desc[UR4][R6.64+0x4] ;  /* 0x00000404060a7981 */ /* 0x000ee8000c1e1900 */
[----:B------:R-:W3:Y:S01]  /*0bc0*/  LDG.E R11, desc[UR4][R4.64+0x4] ;  /* 0x00000404040b7981 */ /* 0x000ee2000c1e1900 */
[----:B--2---:R-:W-:-:S04]  /*0bd0*/  IADD3 R8, P1, PT, R16, UR6, RZ ;  /* 0x0000000610087c10 */ /* 0x004fc8000ff3e0ff */
[----:B------:R-:W-:Y:S02]  /*0be0*/  IADD3.X R9, PT, PT, R14, UR7, RZ, P1, !PT ;  /* 0x000000070e097c10 */ /* 0x000fe40008ffe4ff */
[----:B---3--:R-:W-:-:S05]  /*0bf0*/  IADD3 R11, PT, PT, R10, R11, RZ ;  /* 0x0000000b0a0b7210 */ /* 0x008fca0007ffe0ff */
[----:B------:R2:W-:Y:S04]  /*0c00*/  STG.E desc[UR4][R8.64+0x4], R11 ;  /* 0x0000040b08007986 */ /* 0x0005e8000c101904 */
[----:B------:R-:W3:Y:S04]  /*0c10*/  LDG.E R10, desc[UR4][R6.64+0x8] ;  /* 0x00000804060a7981 */ /* 0x000ee8000c1e1900 */
[----:B------:R-:W3:Y:S02]  /*0c20*/  LDG.E R17, desc[UR4][R4.64+0x8] ;  /* 0x0000080404117981 */ /* 0x000ee4000c1e1900 */
[----:B---3--:R-:W-:-:S05]  /*0c30*/  IMAD.IADD R17, R10, 0x1, R17 ;  /* 0x000000010a117824 */ /* 0x008fca00078e0211 */
[----:B------:R2:W-:Y:S04]  /*0c40*/  STG.E desc[UR4][R8.64+0x8], R17 ;  /* 0x0000081108007986 */ /* 0x0005e8000c101904 */
[----:B------:R-:W3:Y:S04]  /*0c50*/  LDG.E R10, desc[UR4][R6.64+0xc] ;  /* 0x00000c04060a7981 */ /* 0x000ee8000c1e1900 */
[----:B0-----:R-:W3:Y:S01]  /*0c60*/  LDG.E R13, desc[UR4][R4.64+0xc] ;  /* 0x00000c04040d7981 */ /* 0x001ee2000c1e1900 */
[----:B------:R-:W-:Y:S01]  /*0c70*/  IADD3 R3, PT, PT, R3, 0x4, RZ ;  /* 0x0000000403037810 */ /* 0x000fe20007ffe0ff */
[----:B---3--:R-:W-:-:S05]  /*0c80*/  IMAD.IADD R13, R10, 0x1, R13 ;  /* 0x000000010a0d7824 */ /* 0x008fca00078e020d */
[----:B------:R2:W-:Y:S02]  /*0c90*/  STG.E desc[UR4][R8.64+0xc], R13 ;  /* 0x00000c0d08007986 */ /* 0x0005e4000c101904 */
.L_x_10:
[----:B------:R-:W-:Y:S05]  /*0ca0*/  @!P0 EXIT ;  /* 0x000000000000894d */ /* 0x000fea0003800000 */
[----:B------:R-:W0:Y:S01]  /*0cb0*/  LDC.64 R4, c[0x0][0x390] ;  /* 0x0000e400ff047b82 */ /* 0x000e220000000a00 */
[----:B------:R-:W-:Y:S02]  /*0cc0*/  IMAD.IADD R3, R0, 0x1, R3 ;  /* 0x0000000100037824 */ /* 0x000fe400078e0203 */
[----:B------:R-:W-:-:S05]  /*0cd0*/  IMAD.MOV R0, RZ, RZ, -R2 ;  /* 0x000000ffff007224 */ /* 0x000fca00078e0a02 */
[----:B------:R-:W4:Y:S08]  /*0ce0*/  LDC.64 R6, c[0x0][0x388] ;  /* 0x0000e200ff067b82 */ /* 0x000f300000000a00 */
[----:B-123--:R-:W1:Y:S01]  /*0cf0*/  LDC.64 R8, c[0x0][0x380] ;  /* 0x0000e000ff087b82 */ /* 0x00ee620000000a00 */
[----:B0-----:R-:W-:-:S04]  /*0d00*/  IMAD.WIDE.U32 R4, R3, 0x4, R4 ;  /* 0x0000000403047825 */ /* 0x001fc800078e0004 */
[----:B------:R-:W-:Y:S01]  /*0d10*/  IMAD.MOV.U32 R10, RZ, RZ, R4 ;  /* 0x000000ffff0a7224 */ /* 0x000fe200078e0004 */
[----:B------:R-:W-:Y:S01]  /*0d20*/  MOV R13, R5 ;  /* 0x00000005000d7202 */ /* 0x000fe20000000f00 */
[----:B----4-:R-:W-:-:S04]  /*0d30*/  IMAD.WIDE.U32 R6, R3, 0x4, R6 ;  /* 0x0000000403067825 */ /* 0x010fc800078e0006 */
[----:B------:R-:W-:Y:S02]  /*0d40*/  IMAD.MOV.U32 R11, RZ, RZ, R7 ;  /* 0x000000ffff0b7224 */ /* 0x000fe400078e0007 */
[----:B-1----:R-:W-:-:S07]  /*0d50*/  IMAD.WIDE.U32 R8, R3, 0x4, R8 ;  /* 0x0000000403087825 */ /* 0x002fce00078e0008 */
.L_x_11:
[----:B0-----:R-:W-:Y:S01]  /*0d60*/  MOV R2, R8 ;  /* 0x0000000800027202 */ /* 0x001fe20000000f00 */
[----:B------:R-:W-:Y:S01]  /*0d70*/  IMAD.MOV.U32 R3, RZ, RZ, R9 ;  /* 0x000000ffff037224 */ /* 0x000fe200078e0009 */
[----:B------:R-:W-:Y:S01]  /*0d80*/  MOV R5, R11 ;  /* 0x0000000b00057202 */ /* 0x000fe20000000f00 */
[----:B------:R-:W-:-:S03]  /*0d90*/  IMAD.MOV.U32 R4, RZ, RZ, R6 ;  /* 0x000000ffff047224 */ /* 0x000fc600078e0006 */
[----:B------:R0:W2:Y:S04]  /*0da0*/  LDG.E R2, desc[UR4][R2.64] ;  /* 0x0000000402027981 */ /* 0x0000a8000c1e1900 */
[----:B------:R-:W2:Y:S01]  /*0db0*/  LDG.E R5, desc[UR4][R4.64] ;  /* 0x0000000404057981 */ /* 0x000ea2000c1e1900 */
[----:B------:R-:W-:Y:S01]  /*0dc0*/  VIADD R0, R0, 0x1 ;  /* 0x0000000100007836 */ /* 0x000fe20000000000 */
[----:B------:R-:W-:Y:S02]  /*0dd0*/  IADD3 R8, P3, PT, R8, 0x4, RZ ;  /* 0x0000000408087810 */ /* 0x000fe40007f7e0ff */
[----:B------:R-:W-:Y:S02]  /*0de0*/  IADD3 R6, P2, PT, R6, 0x4, RZ ;  /* 0x0000000406067810 */ /* 0x000fe40007f5e0ff */
[----:B------:R-:W-:Y:S01]  /*0df0*/  ISETP.NE.AND P0, PT, R0, RZ, PT ;  /* 0x000000ff0000720c */ /* 0x000fe20003f05270 */
[----:B------:R-:W-:Y:S01]  /*0e00*/  IMAD.X R9, RZ, RZ, R9, P3 ;  /* 0x000000ffff097224 */ /* 0x000fe200018e0609 */
[----:B0-----:R-:W-:-:S02]  /*0e10*/  MOV R3, R13 ;  /* 0x0000000d00037202 */ /* 0x001fc40000000f00 */
[----:B------:R-:W-:Y:S01]  /*0e20*/  IADD3.X R11, PT, PT, RZ, R11, RZ, P2, !PT ;  /* 0x0000000bff0b7210 */ /* 0x000fe200017fe4ff */
[----:B--2---:R-:W-:Y:S02]  /*0e30*/  IMAD.IADD R7, R2, 0x1, R5 ;  /* 0x0000000102077824 */ /* 0x004fe400078e0205 */
[----:B------:R-:W-:Y:S01]  /*0e40*/  IMAD.MOV.U32 R2, RZ, RZ, R10 ;  /* 0x000000ffff027224 */ /* 0x000fe200078e000a */
[----:B------:R-:W-:-:S04]  /*0e50*/  IADD3 R10, P1, PT, R10, 0x4, RZ ;  /* 0x000000040a0a7810 */ /* 0x000fc80007f3e0ff */
[----:B------:R0:W-:Y:S01]  /*0e60*/  STG.E desc[UR4][R2.64], R7 ;  /* 0x0000000702007986 */ /* 0x0001e2000c101904 */
[----:B------:R-:W-:Y:S01]  /*0e70*/  IMAD.X R13, RZ, RZ, R13, P1 ;  /* 0x000000ffff0d7224 */ /* 0x000fe200008e060d */
[----:B------:R-:W-:Y:S07]  /*0e80*/  @P0 BRA `(.L_x_11) ;  /* 0xfffffffc00b40947 */ /* 0x000fee000383ffff */
[----:B------:R-:W-:Y:S05]  /*0e90*/  EXIT ;  /* 0x000000000000794d */ /* 0x000fea0003800000 */
.L_x_12:
        /* <DEDUP_REMOVED lines=14> */
.L_x_15:


//--------------------- .nv.shared.reserved.0     --------------------------
	.section	.nv.shared.reserved.0,"aw",@nobits
	.weak		__nv_reservedSMEM_offset_0_alias
	.size		__nv_reservedSMEM_offset_0_alias, 0, 64
	.other		__nv_reservedSMEM_offset_0_alias,@"STO_CUDA_RESERVED_SHARED STV_DEFAULT"
__nv_reservedSMEM_offset_0_alias:
	.zero		0
	.zero		64


//--------------------- .nv.constant0._Z14addElementwisePiS_S_ --------------------------
	.section	.nv.constant0._Z14addElementwisePiS_S_,"a",@progbits
	.sectionflags	@""
	.align	4
.nv.constant0._Z14addElementwisePiS_S_:
	.zero		920


//--------------------- .nv.constant0._Z13addColumnwisePiS_S_i --------------------------
	.section	.nv.constant0._Z13addColumnwisePiS_S_i,"a",@progbits
	.sectionflags	@""
	.align	4
.nv.constant0._Z13addColumnwisePiS_S_i:
	.zero		924


//--------------------- .nv.constant0._Z9addRowisePiS_S_i --------------------------
	.section	.nv.constant0._Z9addRowisePiS_S_i,"a",@progbits
	.sectionflags	@""
	.align	4
.nv.constant0._Z9addRowisePiS_S_i:
	.zero		924


//--------------------- SYMBOLS --------------------------

	.type		.nv.reservedSmem.offset0,@object
	.size		.nv.reservedSmem.offset0,0x4
